	.target	sm_90a

	.elftype	@"ET_EXEC"


//--------------------- .note.nv.tkinfo           --------------------------
	.section	.note.nv.tkinfo,"",@"SHT_NOTE"
	.sectionflags	@"SHF_NOTE_NV_TKINFO"
	.tkinfo
        /*0018*/ 	.word	0x00000002
        /*0030*/ 	.string	""
        /*0030*/ 	.string	"ptxas"
        /*0030*/ 	.string	"Cuda compilation tools, release 13.0, V13.0.88"
        /*0030*/ 	.string	"Build cuda_13.0.r13.0/compiler.36424714_0"
        /*0030*/ 	.string	"-arch sm_90a -m 64 "



//--------------------- .note.nv.cuinfo           --------------------------
	.section	.note.nv.cuinfo,"",@"SHT_NOTE"
	.sectionflags	@"SHF_NOTE_NV_CUINFO"
        /*0018*/ 	.short	0x0002
        /*001a*/ 	.short	0x005a
        /*001c*/ 	.short	0x0082
	.zero		2


//--------------------- .nv.info                  --------------------------
	.section	.nv.info,"",@"SHT_CUDA_INFO"
	.align	4


	//----- nvinfo : EIATTR_REGCOUNT
	.align		4
        /*0000*/ 	.byte	0x04, 0x2f
        /*0002*/ 	.short	(.L_15 - .L_14)
	.align		4
.L_14:
        /*0004*/ 	.word	index@(_ZN7cutlass13device_kernelINS_4gemm6kernel13GemmUniversalIN4cute5tupleIJiiiiEEENS1_10collective13CollectiveMmaINS1_34MainloopSm90TmaGmmaWarpSpecializedILi3ENS5_IJNS4_1CILi1EEENSA_ILi2EEESB_EEENS1_35KernelTmaWarpSpecializedCooperativeEEENS5_IJNSA_ILi128EEESG_NSA_ILi64EEEEEENS_6half_tENS5_IJlSB_lEEESJ_SK_NS4_8TiledMMAINS4_8MMA_AtomIJNS4_4SM904GMMA26MMA_64x128x16_F32F16F16_SSILNSO_5MajorE0ELSQ_0ELNSO_7ScaleInE1ELSR_1EEEEEENS4_6LayoutINS5_IJSC_SB_SB_EEENS5_IJSB_NSA_ILi0EEESW_EEEEENS5_IJNS4_10UnderscoreESZ_SZ_EEEEENS4_23SM90_TMA_LOAD_MULTICASTENS4_14ComposedLayoutINS4_7SwizzleILi3ELi4ELi3EEENS4_18smem_ptr_flag_bitsILi16EEENSU_INS5_IJNSA_ILi8EEESH_EEENS5_IJSH_SB_EEEEEEEvNS4_8identityENS4_13SM90_TMA_LOADES1C_vS1D_EENS_8epilogue10collective6detail29Sm90TmaWarpSpecializedAdapterINS1H_15DefaultEpilogueISJ_SK_SK_NS1G_6thread17LinearCombinationISJ_Li1EffLNS1L_9ScaleType4KindE0ELNS_15FloatRoundStyleE2ESJ_EENS1_15EpilogueDefaultEEEEEvvEEEEvNT_6ParamsE)
        /*0008*/ 	.word	0x000000a8


	//----- nvinfo : EIATTR_FRAME_SIZE
	.align		4
.L_15:
        /*000c*/ 	.byte	0x04, 0x11
        /*000e*/ 	.short	(.L_17 - .L_16)
	.align		4
.L_16:
        /*0010*/ 	.word	index@(_ZN7cutlass13device_kernelINS_4gemm6kernel13GemmUniversalIN4cute5tupleIJiiiiEEENS1_10collective13CollectiveMmaINS1_34MainloopSm90TmaGmmaWarpSpecializedILi3ENS5_IJNS4_1CILi1EEENSA_ILi2EEESB_EEENS1_35KernelTmaWarpSpecializedCooperativeEEENS5_IJNSA_ILi128EEESG_NSA_ILi64EEEEEENS_6half_tENS5_IJlSB_lEEESJ_SK_NS4_8TiledMMAINS4_8MMA_AtomIJNS4_4SM904GMMA26MMA_64x128x16_F32F16F16_SSILNSO_5MajorE0ELSQ_0ELNSO_7ScaleInE1ELSR_1EEEEEENS4_6LayoutINS5_IJSC_SB_SB_EEENS5_IJSB_NSA_ILi0EEESW_EEEEENS5_IJNS4_10UnderscoreESZ_SZ_EEEEENS4_23SM90_TMA_LOAD_MULTICASTENS4_14ComposedLayoutINS4_7SwizzleILi3ELi4ELi3EEENS4_18smem_ptr_flag_bitsILi16EEENSU_INS5_IJNSA_ILi8EEESH_EEENS5_IJSH_SB_EEEEEEEvNS4_8identityENS4_13SM90_TMA_LOADES1C_vS1D_EENS_8epilogue10collective6detail29Sm90TmaWarpSpecializedAdapterINS1H_15DefaultEpilogueISJ_SK_SK_NS1G_6thread17LinearCombinationISJ_Li1EffLNS1L_9ScaleType4KindE0ELNS_15FloatRoundStyleE2ESJ_EENS1_15EpilogueDefaultEEEEEvvEEEEvNT_6ParamsE)
        /*0014*/ 	.word	0x00000000


	//----- nvinfo : EIATTR_MIN_STACK_SIZE
	.align		4
.L_17:
        /*0018*/ 	.byte	0x04, 0x12
        /*001a*/ 	.short	(.L_19 - .L_18)
	.align		4
.L_18:
        /*001c*/ 	.word	index@(_ZN7cutlass13device_kernelINS_4gemm6kernel13GemmUniversalIN4cute5tupleIJiiiiEEENS1_10collective13CollectiveMmaINS1_34MainloopSm90TmaGmmaWarpSpecializedILi3ENS5_IJNS4_1CILi1EEENSA_ILi2EEESB_EEENS1_35KernelTmaWarpSpecializedCooperativeEEENS5_IJNSA_ILi128EEESG_NSA_ILi64EEEEEENS_6half_tENS5_IJlSB_lEEESJ_SK_NS4_8TiledMMAINS4_8MMA_AtomIJNS4_4SM904GMMA26MMA_64x128x16_F32F16F16_SSILNSO_5MajorE0ELSQ_0ELNSO_7ScaleInE1ELSR_1EEEEEENS4_6LayoutINS5_IJSC_SB_SB_EEENS5_IJSB_NSA_ILi0EEESW_EEEEENS5_IJNS4_10UnderscoreESZ_SZ_EEEEENS4_23SM90_TMA_LOAD_MULTICASTENS4_14ComposedLayoutINS4_7SwizzleILi3ELi4ELi3EEENS4_18smem_ptr_flag_bitsILi16EEENSU_INS5_IJNSA_ILi8EEESH_EEENS5_IJSH_SB_EEEEEEEvNS4_8identityENS4_13SM90_TMA_LOADES1C_vS1D_EENS_8epilogue10collective6detail29Sm90TmaWarpSpecializedAdapterINS1H_15DefaultEpilogueISJ_SK_SK_NS1G_6thread17LinearCombinationISJ_Li1EffLNS1L_9ScaleType4KindE0ELNS_15FloatRoundStyleE2ESJ_EENS1_15EpilogueDefaultEEEEEvvEEEEvNT_6ParamsE)
        /*0020*/ 	.word	0x00000000
.L_19:


//--------------------- .nv.compat                --------------------------
	.section	.nv.compat,"",@"SHT_CUDA_COMPAT_INFO"
	.align	4
        /*0000*/ 	.byte	0x02, 0x09, 0x01, 0x00, 0x02, 0x02, 0x04, 0x00, 0x02, 0x05, 0x05, 0x00, 0x03, 0x07, 0x01, 0x01
        /*0010*/ 	.byte	0x02, 0x03, 0x01, 0x00, 0x02, 0x06, 0x01, 0x00, 0x04, 0x0b, 0x08, 0x00, 0x00, 0x00, 0x00, 0x00
        /*0020*/ 	.byte	0x00, 0x00, 0x00, 0x00


//--------------------- .nv.info._ZN7cutlass13device_kernelINS_4gemm6kernel13GemmUniversalIN4cute5tupleIJiiiiEEENS1_10collective13CollectiveMmaINS1_34MainloopSm90TmaGmmaWarpSpecializedILi3ENS5_IJNS4_1CILi1EEENSA_ILi2EEESB_EEENS1_35KernelTmaWarpSpecializedCooperativeEEENS5_IJNSA_ILi128EEESG_NSA_ILi64EEEEEENS_6half_tENS5_IJlSB_lEEESJ_SK_NS4_8TiledMMAINS4_8MMA_AtomIJNS4_4SM904GMMA26MMA_64x128x16_F32F16F16_SSILNSO_5MajorE0ELSQ_0ELNSO_7ScaleInE1ELSR_1EEEEEENS4_6LayoutINS5_IJSC_SB_SB_EEENS5_IJSB_NSA_ILi0EEESW_EEEEENS5_IJNS4_10UnderscoreESZ_SZ_EEEEENS4_23SM90_TMA_LOAD_MULTICASTENS4_14ComposedLayoutINS4_7SwizzleILi3ELi4ELi3EEENS4_18smem_ptr_flag_bitsILi16EEENSU_INS5_IJNSA_ILi8EEESH_EEENS5_IJSH_SB_EEEEEEEvNS4_8identityENS4_13SM90_TMA_LOADES1C_vS1D_EENS_8epilogue10collective6detail29Sm90TmaWarpSpecializedAdapterINS1H_15DefaultEpilogueISJ_SK_SK_NS1G_6thread17LinearCombinationISJ_Li1EffLNS1L_9ScaleType4KindE0ELNS_15FloatRoundStyleE2ESJ_EENS1_15EpilogueDefaultEEEEEvvEEEEvNT_6ParamsE --------------------------
	.section	.nv.info._ZN7cutlass13device_kernelINS_4gemm6kernel13GemmUniversalIN4cute5tupleIJiiiiEEENS1_10collective13CollectiveMmaINS1_34MainloopSm90TmaGmmaWarpSpecializedILi3ENS5_IJNS4_1CILi1EEENSA_ILi2EEESB_EEENS1_35KernelTmaWarpSpecializedCooperativeEEENS5_IJNSA_ILi128EEESG_NSA_ILi64EEEEEENS_6half_tENS5_IJlSB_lEEESJ_SK_NS4_8TiledMMAINS4_8MMA_AtomIJNS4_4SM904GMMA26MMA_64x128x16_F32F16F16_SSILNSO_5MajorE0ELSQ_0ELNSO_7ScaleInE1ELSR_1EEEEEENS4_6LayoutINS5_IJSC_SB_SB_EEENS5_IJSB_NSA_ILi0EEESW_EEEEENS5_IJNS4_10UnderscoreESZ_SZ_EEEEENS4_23SM90_TMA_LOAD_MULTICASTENS4_14ComposedLayoutINS4_7SwizzleILi3ELi4ELi3EEENS4_18smem_ptr_flag_bitsILi16EEENSU_INS5_IJNSA_ILi8EEESH_EEENS5_IJSH_SB_EEEEEEEvNS4_8identityENS4_13SM90_TMA_LOADES1C_vS1D_EENS_8epilogue10collective6detail29Sm90TmaWarpSpecializedAdapterINS1H_15DefaultEpilogueISJ_SK_SK_NS1G_6thread17LinearCombinationISJ_Li1EffLNS1L_9ScaleType4KindE0ELNS_15FloatRoundStyleE2ESJ_EENS1_15EpilogueDefaultEEEEEvvEEEEvNT_6ParamsE,"",@"SHT_CUDA_INFO"
	.sectionflags	@""
	.align	4


	//----- nvinfo : EIATTR_CUDA_API_VERSION
	.align		4
        /*0000*/ 	.byte	0x04, 0x37
        /*0002*/ 	.short	(.L_21 - .L_20)
.L_20:
        /*0004*/ 	.word	0x00000082


	//----- nvinfo : EIATTR_KPARAM_INFO
	.align		4
.L_21:
        /*0008*/ 	.byte	0x04, 0x17
        /*000a*/ 	.short	(.L_23 - .L_22)
.L_22:
        /*000c*/ 	.word	0x00000000
        /*0010*/ 	.short	0x0000
        /*0012*/ 	.short	0x0070
        /*0014*/ 	.byte	0x00, 0xf0, 0x01, 0x10


	//----- nvinfo : EIATTR_SPARSE_MMA_MASK
	.align		4
.L_23:
        /*0018*/ 	.byte	0x03, 0x50
        /*001a*/ 	.short	0x0000


	//----- nvinfo : EIATTR_MAXREG_COUNT
	.align		4
        /*001c*/ 	.byte	0x03, 0x1b
        /*001e*/ 	.short	0x00a8


	//----- nvinfo : EIATTR_NUM_BARRIERS
	.align		4
        /*0020*/ 	.byte	0x02, 0x4c
        /*0022*/ 	.byte	0x01
	.zero		1


	//----- nvinfo : EIATTR_EXTERNS
	.align		4
        /*0024*/ 	.byte	0x04, 0x0f
        /*0026*/ 	.short	(.L_25 - .L_24)


	//   ....[0]....
	.align		4
.L_24:
        /*0028*/ 	.word	index@(__assertfail)


	//----- nvinfo : EIATTR_MERCURY_ISA_VERSION
	.align		4
.L_25:
        /*002c*/ 	.byte	0x03, 0x5f
        /*002e*/ 	.short	0x0101


	//----- nvinfo : EIATTR_INT_WARP_WIDE_INSTR_OFFSETS
	.align		4
        /*0030*/ 	.byte	0x04, 0x31
        /*0032*/ 	.short	(.L_27 - .L_26)


	//   ....[0]....
.L_26:
        /*0034*/ 	.word	0x00000410


	//   ....[1]....
        /*0038*/ 	.word	0x00000430


	//   ....[2]....
        /*003c*/ 	.word	0x00000600


	//   ....[3]....
        /*0040*/ 	.word	0x00001e70


	//----- nvinfo : EIATTR_COOP_GROUP_MASK_REGIDS
	.align		4
.L_27:
        /*0044*/ 	.byte	0x04, 0x29
        /*0046*/ 	.short	(.L_29 - .L_28)


	//   ....[0]....
.L_28:
        /*0048*/ 	.word	0xffffffff


	//   ....[1]....
        /*004c*/ 	.word	0xffffffff


	//   ....[2]....
        /*0050*/ 	.word	0xffffffff


	//   ....[3]....
        /*0054*/ 	.word	0xffffffff


	//   ....[4]....
        /*0058*/ 	.word	0xffffffff


	//   ....[5]....
        /*005c*/ 	.word	0xffffffff


	//----- nvinfo : EIATTR_COOP_GROUP_INSTR_OFFSETS
	.align		4
.L_29:
        /*0060*/ 	.byte	0x04, 0x28
        /*0062*/ 	.short	(.L_31 - .L_30)


	//   ....[0]....
.L_30:
        /*0064*/ 	.word	0x00000060


	//   ....[1]....
        /*0068*/ 	.word	0x00000070


	//   ....[2]....
        /*006c*/ 	.word	0x00000130


	//   ....[3]....
        /*0070*/ 	.word	0x000002b0


	//   ....[4]....
        /*0074*/ 	.word	0x00000770


	//   ....[5]....
        /*0078*/ 	.word	0x000013f0


	//----- nvinfo : EIATTR_REG_RECONFIG
	.align		4
.L_31:
        /*007c*/ 	.byte	0x01, 0x54
	.zero		2


	//----- nvinfo : EIATTR_SYSCALL_OFFSETS
	.align		4
        /*0080*/ 	.byte	0x04, 0x46
        /*0082*/ 	.short	(.L_33 - .L_32)


	//   ....[0]....
.L_32:
        /*0084*/ 	.word	0x000015e0


	//----- nvinfo : EIATTR_MBARRIER_INSTR_OFFSETS
	.align		4
.L_33:
        /*0088*/ 	.byte	0x04, 0x39
        /*008a*/ 	.short	(.L_35 - .L_34)


	//   ....[0]....
.L_34:
        /*008c*/ 	.word	0x00000230
        /*0090*/ 	.word	0x000000ff
        /*0094*/ 	.word	0x00000000
        /*0098*/ 	.short	0x0100
        /*009a*/ 	.byte	0x08
	.zero		1


	//   ....[1]....
        /*009c*/ 	.word	0x00000240
        /*00a0*/ 	.word	0x000000ff
        /*00a4*/ 	.word	0x00000018
        /*00a8*/ 	.short	0x0100
        /*00aa*/ 	.byte	0x08
	.zero		1


	//   ....[2]....
        /*00ac*/ 	.word	0x00000250
        /*00b0*/ 	.word	0x000000ff
        /*00b4*/ 	.word	0x00000008
        /*00b8*/ 	.short	0x0100
        /*00ba*/ 	.byte	0x08
	.zero		1


	//   ....[3]....
        /*00bc*/ 	.word	0x00000260
        /*00c0*/ 	.word	0x000000ff
        /*00c4*/ 	.word	0x00000020
        /*00c8*/ 	.short	0x0100
        /*00ca*/ 	.byte	0x08
	.zero		1


	//   ....[4]....
        /*00cc*/ 	.word	0x00000270
        /*00d0*/ 	.word	0x000000ff
        /*00d4*/ 	.word	0x00000010
        /*00d8*/ 	.short	0x0100
        /*00da*/ 	.byte	0x08
	.zero		1


	//   ....[5]....
        /*00dc*/ 	.word	0x00000280
        /*00e0*/ 	.word	0x000000ff
        /*00e4*/ 	.word	0x00000028
        /*00e8*/ 	.short	0x0100
        /*00ea*/ 	.byte	0x08
	.zero		1


	//   ....[6]....
        /*00ec*/ 	.word	0x000006a0
        /*00f0*/ 	.word	0x000000ff
        /*00f4*/ 	.word	0x00000040
        /*00f8*/ 	.short	0x0100
        /*00fa*/ 	.byte	0x06
	.zero		1


	//   ....[7]....
        /*00fc*/ 	.word	0x00000720
        /*0100*/ 	.word	0x000000ff
        /*0104*/ 	.word	0x00000048
        /*0108*/ 	.short	0x0100
        /*010a*/ 	.byte	0x06
	.zero		1


	//   ....[8]....
        /*010c*/ 	.word	0x000016a0
        /*0110*/ 	.word	0x00000003
        /*0114*/ 	.word	0x00000000
        /*0118*/ 	.short	0x010a
        /*011a*/ 	.byte	0x3f
	.zero		1


	//   ....[9]....
        /*011c*/ 	.word	0x00001700
        /*0120*/ 	.word	0x00000003
        /*0124*/ 	.word	0x00000000
        /*0128*/ 	.short	0x010a
        /*012a*/ 	.byte	0x3f
	.zero		1


	//   ....[10]....
        /*012c*/ 	.word	0x00001a80
        /*0130*/ 	.word	0x00000005
        /*0134*/ 	.word	0x00000000
        /*0138*/ 	.short	0x010a
        /*013a*/ 	.byte	0x3f
	.zero		1


	//   ....[11]....
        /*013c*/ 	.word	0x00001ac0
        /*0140*/ 	.word	0x00000005
        /*0144*/ 	.word	0x00000000
        /*0148*/ 	.short	0x010a
        /*014a*/ 	.byte	0x3f
	.zero		1


	//   ....[12]....
        /*014c*/ 	.word	0x00001d20
        /*0150*/ 	.word	0x00000004
        /*0154*/ 	.word	0x00000000
        /*0158*/ 	.short	0x0101
        /*015a*/ 	.byte	0x3f
	.zero		1


	//   ....[13]....
        /*015c*/ 	.word	0x00001f10
        /*0160*/ 	.word	0x00000000
        /*0164*/ 	.word	0x00000000
        /*0168*/ 	.short	0x0101
        /*016a*/ 	.byte	0x3f
	.zero		1


	//   ....[14]....
        /*016c*/ 	.word	0x00006fd0
        /*0170*/ 	.word	0x00000017
        /*0174*/ 	.word	0x00000018
        /*0178*/ 	.short	0x010a
        /*017a*/ 	.byte	0x3f
	.zero		1


	//   ....[15]....
        /*017c*/ 	.word	0x00007360
        /*0180*/ 	.word	0x00000006
        /*0184*/ 	.word	0x00000048
        /*0188*/ 	.short	0x0101
        /*018a*/ 	.byte	0x3f
	.zero		1


	//   ....[16]....
        /*018c*/ 	.word	0x00007aa0
        /*0190*/ 	.word	0x00000007
        /*0194*/ 	.word	0x00000000
        /*0198*/ 	.short	0x010a
        /*019a*/ 	.byte	0x3f
	.zero		1


	//   ....[17]....
        /*019c*/ 	.word	0x00007b20
        /*01a0*/ 	.word	0x00000004
        /*01a4*/ 	.word	0x00000000
        /*01a8*/ 	.short	0x010a
        /*01aa*/ 	.byte	0x3f
	.zero		1


	//   ....[18]....
        /*01ac*/ 	.word	0x00007bb0
        /*01b0*/ 	.word	0x00000005
        /*01b4*/ 	.word	0x00000000
        /*01b8*/ 	.short	0x010a
        /*01ba*/ 	.byte	0x3f
	.zero		1


	//   ....[19]....
        /*01bc*/ 	.word	0x00007c10
        /*01c0*/ 	.word	0x00000003
        /*01c4*/ 	.word	0x00000000
        /*01c8*/ 	.short	0x010a
        /*01ca*/ 	.byte	0x3f
	.zero		1


	//   ....[20]....
        /*01cc*/ 	.word	0x00007c60
        /*01d0*/ 	.word	0x00000005
        /*01d4*/ 	.word	0x00000000
        /*01d8*/ 	.short	0x010a
        /*01da*/ 	.byte	0x3f
	.zero		1


	//   ....[21]....
        /*01dc*/ 	.word	0x00007d30
        /*01e0*/ 	.word	0x00000017
        /*01e4*/ 	.word	0x00000018
        /*01e8*/ 	.short	0x010a
        /*01ea*/ 	.byte	0x3f
	.zero		1


	//   ....[22]....
        /*01ec*/ 	.word	0x00007e00
        /*01f0*/ 	.word	0x00000007
        /*01f4*/ 	.word	0x00000000
        /*01f8*/ 	.short	0x010a
        /*01fa*/ 	.byte	0x3f
	.zero		1


	//   ....[23]....
        /*01fc*/ 	.word	0x00007e50
        /*0200*/ 	.word	0x00000004
        /*0204*/ 	.word	0x00000000
        /*0208*/ 	.short	0x010a
        /*020a*/ 	.byte	0x3f
	.zero		1


	//----- nvinfo : EIATTR_NUM_MBARRIERS
	.align		4
.L_35:
        /*020c*/ 	.byte	0x03, 0x38
        /*020e*/ 	.short	0x0008


	//----- nvinfo : EIATTR_EXIT_INSTR_OFFSETS
	.align		4
        /*0210*/ 	.byte	0x04, 0x1c
        /*0212*/ 	.short	(.L_37 - .L_36)


	//   ....[0]....
.L_36:
        /*0214*/ 	.word	0x00000940


	//   ....[1]....
        /*0218*/ 	.word	0x00001150


	//   ....[2]....
        /*021c*/ 	.word	0x00006760


	//   ....[3]....
        /*0220*/ 	.word	0x00006cc0


	//   ....[4]....
        /*0224*/ 	.word	0x00007c00


	//----- nvinfo : EIATTR_MAX_THREADS
	.align		4
.L_37:
        /*0228*/ 	.byte	0x04, 0x05
        /*022a*/ 	.short	(.L_39 - .L_38)
.L_38:
        /*022c*/ 	.word	0x00000180
        /*0230*/ 	.word	0x00000001
        /*0234*/ 	.word	0x00000001


	//----- nvinfo : EIATTR_CRS_STACK_SIZE
	.align		4
.L_39:
        /*0238*/ 	.byte	0x04, 0x1e
        /*023a*/ 	.short	(.L_41 - .L_40)
.L_40:
        /*023c*/ 	.word	0x00000000


	//----- nvinfo : EIATTR_CBANK_PARAM_SIZE
	.align		4
.L_41:
        /*0240*/ 	.byte	0x03, 0x19
        /*0242*/ 	.short	0x0470


	//----- nvinfo : EIATTR_PARAM_CBANK
	.align		4
        /*0244*/ 	.byte	0x04, 0x0a
        /*0246*/ 	.short	(.L_43 - .L_42)
	.align		4
.L_42:
        /*0248*/ 	.word	index@(.nv.constant0._ZN7cutlass13device_kernelINS_4gemm6kernel13GemmUniversalIN4cute5tupleIJiiiiEEENS1_10collective13CollectiveMmaINS1_34MainloopSm90TmaGmmaWarpSpecializedILi3ENS5_IJNS4_1CILi1EEENSA_ILi2EEESB_EEENS1_35KernelTmaWarpSpecializedCooperativeEEENS5_IJNSA_ILi128EEESG_NSA_ILi64EEEEEENS_6half_tENS5_IJlSB_lEEESJ_SK_NS4_8TiledMMAINS4_8MMA_AtomIJNS4_4SM904GMMA26MMA_64x128x16_F32F16F16_SSILNSO_5MajorE0ELSQ_0ELNSO_7ScaleInE1ELSR_1EEEEEENS4_6LayoutINS5_IJSC_SB_SB_EEENS5_IJSB_NSA_ILi0EEESW_EEEEENS5_IJNS4_10UnderscoreESZ_SZ_EEEEENS4_23SM90_TMA_LOAD_MULTICASTENS4_14ComposedLayoutINS4_7SwizzleILi3ELi4ELi3EEENS4_18smem_ptr_flag_bitsILi16EEENSU_INS5_IJNSA_ILi8EEESH_EEENS5_IJSH_SB_EEEEEEEvNS4_8identityENS4_13SM90_TMA_LOADES1C_vS1D_EENS_8epilogue10collective6detail29Sm90TmaWarpSpecializedAdapterINS1H_15DefaultEpilogueISJ_SK_SK_NS1G_6thread17LinearCombinationISJ_Li1EffLNS1L_9ScaleType4KindE0ELNS_15FloatRoundStyleE2ESJ_EENS1_15EpilogueDefaultEEEEEvvEEEEvNT_6ParamsE)
        /*024c*/ 	.short	0x0210
        /*024e*/ 	.short	0x0470


	//----- nvinfo : EIATTR_SW_WAR
	.align		4
.L_43:
        /*0250*/ 	.byte	0x04, 0x36
        /*0252*/ 	.short	(.L_45 - .L_44)
.L_44:
        /*0254*/ 	.word	0x00000008
.L_45:


//--------------------- .nv.callgraph             --------------------------
	.section	.nv.callgraph,"",@"SHT_CUDA_CALLGRAPH"
	.align	4
	.sectionentsize	8
	.align		4
        /*0000*/ 	.word	0x00000000
	.align		4
        /*0004*/ 	.word	0xffffffff
	.align		4
        /*0008*/ 	.word	index@(_ZN7cutlass13device_kernelINS_4gemm6kernel13GemmUniversalIN4cute5tupleIJiiiiEEENS1_10collective13CollectiveMmaINS1_34MainloopSm90TmaGmmaWarpSpecializedILi3ENS5_IJNS4_1CILi1EEENSA_ILi2EEESB_EEENS1_35KernelTmaWarpSpecializedCooperativeEEENS5_IJNSA_ILi128EEESG_NSA_ILi64EEEEEENS_6half_tENS5_IJlSB_lEEESJ_SK_NS4_8TiledMMAINS4_8MMA_AtomIJNS4_4SM904GMMA26MMA_64x128x16_F32F16F16_SSILNSO_5MajorE0ELSQ_0ELNSO_7ScaleInE1ELSR_1EEEEEENS4_6LayoutINS5_IJSC_SB_SB_EEENS5_IJSB_NSA_ILi0EEESW_EEEEENS5_IJNS4_10UnderscoreESZ_SZ_EEEEENS4_23SM90_TMA_LOAD_MULTICASTENS4_14ComposedLayoutINS4_7SwizzleILi3ELi4ELi3EEENS4_18smem_ptr_flag_bitsILi16EEENSU_INS5_IJNSA_ILi8EEESH_EEENS5_IJSH_SB_EEEEEEEvNS4_8identityENS4_13SM90_TMA_LOADES1C_vS1D_EENS_8epilogue10collective6detail29Sm90TmaWarpSpecializedAdapterINS1H_15DefaultEpilogueISJ_SK_SK_NS1G_6thread17LinearCombinationISJ_Li1EffLNS1L_9ScaleType4KindE0ELNS_15FloatRoundStyleE2ESJ_EENS1_15EpilogueDefaultEEEEEvvEEEEvNT_6ParamsE)
	.align		4
        /*000c*/ 	.word	index@(__assertfail)
	.align		4
        /*0010*/ 	.word	0x00000000
	.align		4
        /*0014*/ 	.word	0xfffffffe
	.align		4
        /*0018*/ 	.word	0x00000000
	.align		4
        /*001c*/ 	.word	0xfffffffd
	.align		4
        /*0020*/ 	.word	0x00000000
	.align		4
        /*0024*/ 	.word	0xfffffffc


//--------------------- .nv.constant4             --------------------------
	.section	.nv.constant4,"a",@progbits
	.align	8
	.align		8
.nv.constant4:
        /*0000*/ 	.dword	__assertfail
	.align		8
        /*0008*/ 	.dword	__unnamed_1
	.align		8
        /*0010*/ 	.dword	_ZN39_INTERNAL_08917fa3_4_k_cu_083c448f_28294cuda3std3__45__cpo5beginE
	.align		8
        /*0018*/ 	.dword	_ZN39_INTERNAL_08917fa3_4_k_cu_083c448f_28294cuda3std3__45__cpo3endE
	.align		8
        /*0020*/ 	.dword	_ZN39_INTERNAL_08917fa3_4_k_cu_083c448f_28294cuda3std3__45__cpo6cbeginE
	.align		8
        /*0028*/ 	.dword	_ZN39_INTERNAL_08917fa3_4_k_cu_083c448f_28294cuda3std3__45__cpo4cendE
	.align		8
        /*0030*/ 	.dword	_ZN39_INTERNAL_08917fa3_4_k_cu_083c448f_28294cuda3std3__441_GLOBAL__N__08917fa3_4_k_cu_083c448f_28296ignoreE
	.align		8
        /*0038*/ 	.dword	_ZN39_INTERNAL_08917fa3_4_k_cu_083c448f_28294cuda3std3__419piecewise_constructE
	.align		8
        /*0040*/ 	.dword	_ZN39_INTERNAL_08917fa3_4_k_cu_083c448f_28294cuda3std3__48in_placeE
	.align		8
        /*0048*/ 	.dword	_ZN39_INTERNAL_08917fa3_4_k_cu_083c448f_28294cuda3std6ranges3__45__cpo4swapE
	.align		8
        /*0050*/ 	.dword	_ZN39_INTERNAL_08917fa3_4_k_cu_083c448f_28294cuda3std6ranges3__45__cpo9iter_moveE
	.align		8
        /*0058*/ 	.dword	_ZN39_INTERNAL_08917fa3_4_k_cu_083c448f_28294cute7productE
	.align		8
        /*0060*/ 	.dword	_ZN39_INTERNAL_08917fa3_4_k_cu_083c448f_28294cute1_E
	.align		8
        /*0068*/ 	.dword	$str$22
	.align		8
        /*0070*/ 	.dword	$str$23


//--------------------- .text._ZN7cutlass13device_kernelINS_4gemm6kernel13GemmUniversalIN4cute5tupleIJiiiiEEENS1_10collective13CollectiveMmaINS1_34MainloopSm90TmaGmmaWarpSpecializedILi3ENS5_IJNS4_1CILi1EEENSA_ILi2EEESB_EEENS1_35KernelTmaWarpSpecializedCooperativeEEENS5_IJNSA_ILi128EEESG_NSA_ILi64EEEEEENS_6half_tENS5_IJlSB_lEEESJ_SK_NS4_8TiledMMAINS4_8MMA_AtomIJNS4_4SM904GMMA26MMA_64x128x16_F32F16F16_SSILNSO_5MajorE0ELSQ_0ELNSO_7ScaleInE1ELSR_1EEEEEENS4_6LayoutINS5_IJSC_SB_SB_EEENS5_IJSB_NSA_ILi0EEESW_EEEEENS5_IJNS4_10UnderscoreESZ_SZ_EEEEENS4_23SM90_TMA_LOAD_MULTICASTENS4_14ComposedLayoutINS4_7SwizzleILi3ELi4ELi3EEENS4_18smem_ptr_flag_bitsILi16EEENSU_INS5_IJNSA_ILi8EEESH_EEENS5_IJSH_SB_EEEEEEEvNS4_8identityENS4_13SM90_TMA_LOADES1C_vS1D_EENS_8epilogue10collective6detail29Sm90TmaWarpSpecializedAdapterINS1H_15DefaultEpilogueISJ_SK_SK_NS1G_6thread17LinearCombinationISJ_Li1EffLNS1L_9ScaleType4KindE0ELNS_15FloatRoundStyleE2ESJ_EENS1_15EpilogueDefaultEEEEEvvEEEEvNT_6ParamsE --------------------------
	.section	.text._ZN7cutlass13device_kernelINS_4gemm6kernel13GemmUniversalIN4cute5tupleIJiiiiEEENS1_10collective13CollectiveMmaINS1_34MainloopSm90TmaGmmaWarpSpecializedILi3ENS5_IJNS4_1CILi1EEENSA_ILi2EEESB_EEENS1_35KernelTmaWarpSpecializedCooperativeEEENS5_IJNSA_ILi128EEESG_NSA_ILi64EEEEEENS_6half_tENS5_IJlSB_lEEESJ_SK_NS4_8TiledMMAINS4_8MMA_AtomIJNS4_4SM904GMMA26MMA_64x128x16_F32F16F16_SSILNSO_5MajorE0ELSQ_0ELNSO_7ScaleInE1ELSR_1EEEEEENS4_6LayoutINS5_IJSC_SB_SB_EEENS5_IJSB_NSA_ILi0EEESW_EEEEENS5_IJNS4_10UnderscoreESZ_SZ_EEEEENS4_23SM90_TMA_LOAD_MULTICASTENS4_14ComposedLayoutINS4_7SwizzleILi3ELi4ELi3EEENS4_18smem_ptr_flag_bitsILi16EEENSU_INS5_IJNSA_ILi8EEESH_EEENS5_IJSH_SB_EEEEEEEvNS4_8identityENS4_13SM90_TMA_LOADES1C_vS1D_EENS_8epilogue10collective6detail29Sm90TmaWarpSpecializedAdapterINS1H_15DefaultEpilogueISJ_SK_SK_NS1G_6thread17LinearCombinationISJ_Li1EffLNS1L_9ScaleType4KindE0ELNS_15FloatRoundStyleE2ESJ_EENS1_15EpilogueDefaultEEEEEvvEEEEvNT_6ParamsE,"ax",@progbits
	.align	128
.text._ZN7cutlass13device_kernelINS_4gemm6kernel13GemmUniversalIN4cute5tupleIJiiiiEEENS1_10collective13CollectiveMmaINS1_34MainloopSm90TmaGmmaWarpSpecializedILi3ENS5_IJNS4_1CILi1EEENSA_ILi2EEESB_EEENS1_35KernelTmaWarpSpecializedCooperativeEEENS5_IJNSA_ILi128EEESG_NSA_ILi64EEEEEENS_6half_tENS5_IJlSB_lEEESJ_SK_NS4_8TiledMMAINS4_8MMA_AtomIJNS4_4SM904GMMA26MMA_64x128x16_F32F16F16_SSILNSO_5MajorE0ELSQ_0ELNSO_7ScaleInE1ELSR_1EEEEEENS4_6LayoutINS5_IJSC_SB_SB_EEENS5_IJSB_NSA_ILi0EEESW_EEEEENS5_IJNS4_10UnderscoreESZ_SZ_EEEEENS4_23SM90_TMA_LOAD_MULTICASTENS4_14ComposedLayoutINS4_7SwizzleILi3ELi4ELi3EEENS4_18smem_ptr_flag_bitsILi16EEENSU_INS5_IJNSA_ILi8EEESH_EEENS5_IJSH_SB_EEEEEEEvNS4_8identityENS4_13SM90_TMA_LOADES1C_vS1D_EENS_8epilogue10collective6detail29Sm90TmaWarpSpecializedAdapterINS1H_15DefaultEpilogueISJ_SK_SK_NS1G_6thread17LinearCombinationISJ_Li1EffLNS1L_9ScaleType4KindE0ELNS_15FloatRoundStyleE2ESJ_EENS1_15EpilogueDefaultEEEEEvvEEEEvNT_6ParamsE:
        .type           _ZN7cutlass13device_kernelINS_4gemm6kernel13GemmUniversalIN4cute5tupleIJiiiiEEENS1_10collective13CollectiveMmaINS1_34MainloopSm90TmaGmmaWarpSpecializedILi3ENS5_IJNS4_1CILi1EEENSA_ILi2EEESB_EEENS1_35KernelTmaWarpSpecializedCooperativeEEENS5_IJNSA_ILi128EEESG_NSA_ILi64EEEEEENS_6half_tENS5_IJlSB_lEEESJ_SK_NS4_8TiledMMAINS4_8MMA_AtomIJNS4_4SM904GMMA26MMA_64x128x16_F32F16F16_SSILNSO_5MajorE0ELSQ_0ELNSO_7ScaleInE1ELSR_1EEEEEENS4_6LayoutINS5_IJSC_SB_SB_EEENS5_IJSB_NSA_ILi0EEESW_EEEEENS5_IJNS4_10UnderscoreESZ_SZ_EEEEENS4_23SM90_TMA_LOAD_MULTICASTENS4_14ComposedLayoutINS4_7SwizzleILi3ELi4ELi3EEENS4_18smem_ptr_flag_bitsILi16EEENSU_INS5_IJNSA_ILi8EEESH_EEENS5_IJSH_SB_EEEEEEEvNS4_8identityENS4_13SM90_TMA_LOADES1C_vS1D_EENS_8epilogue10collective6detail29Sm90TmaWarpSpecializedAdapterINS1H_15DefaultEpilogueISJ_SK_SK_NS1G_6thread17LinearCombinationISJ_Li1EffLNS1L_9ScaleType4KindE0ELNS_15FloatRoundStyleE2ESJ_EENS1_15EpilogueDefaultEEEEEvvEEEEvNT_6ParamsE,@function
        .size           _ZN7cutlass13device_kernelINS_4gemm6kernel13GemmUniversalIN4cute5tupleIJiiiiEEENS1_10collective13CollectiveMmaINS1_34MainloopSm90TmaGmmaWarpSpecializedILi3ENS5_IJNS4_1CILi1EEENSA_ILi2EEESB_EEENS1_35KernelTmaWarpSpecializedCooperativeEEENS5_IJNSA_ILi128EEESG_NSA_ILi64EEEEEENS_6half_tENS5_IJlSB_lEEESJ_SK_NS4_8TiledMMAINS4_8MMA_AtomIJNS4_4SM904GMMA26MMA_64x128x16_F32F16F16_SSILNSO_5MajorE0ELSQ_0ELNSO_7ScaleInE1ELSR_1EEEEEENS4_6LayoutINS5_IJSC_SB_SB_EEENS5_IJSB_NSA_ILi0EEESW_EEEEENS5_IJNS4_10UnderscoreESZ_SZ_EEEEENS4_23SM90_TMA_LOAD_MULTICASTENS4_14ComposedLayoutINS4_7SwizzleILi3ELi4ELi3EEENS4_18smem_ptr_flag_bitsILi16EEENSU_INS5_IJNSA_ILi8EEESH_EEENS5_IJSH_SB_EEEEEEEvNS4_8identityENS4_13SM90_TMA_LOADES1C_vS1D_EENS_8epilogue10collective6detail29Sm90TmaWarpSpecializedAdapterINS1H_15DefaultEpilogueISJ_SK_SK_NS1G_6thread17LinearCombinationISJ_Li1EffLNS1L_9ScaleType4KindE0ELNS_15FloatRoundStyleE2ESJ_EENS1_15EpilogueDefaultEEEEEvvEEEEvNT_6ParamsE,(.L_x_195 - _ZN7cutlass13device_kernelINS_4gemm6kernel13GemmUniversalIN4cute5tupleIJiiiiEEENS1_10collective13CollectiveMmaINS1_34MainloopSm90TmaGmmaWarpSpecializedILi3ENS5_IJNS4_1CILi1EEENSA_ILi2EEESB_EEENS1_35KernelTmaWarpSpecializedCooperativeEEENS5_IJNSA_ILi128EEESG_NSA_ILi64EEEEEENS_6half_tENS5_IJlSB_lEEESJ_SK_NS4_8TiledMMAINS4_8MMA_AtomIJNS4_4SM904GMMA26MMA_64x128x16_F32F16F16_SSILNSO_5MajorE0ELSQ_0ELNSO_7ScaleInE1ELSR_1EEEEEENS4_6LayoutINS5_IJSC_SB_SB_EEENS5_IJSB_NSA_ILi0EEESW_EEEEENS5_IJNS4_10UnderscoreESZ_SZ_EEEEENS4_23SM90_TMA_LOAD_MULTICASTENS4_14ComposedLayoutINS4_7SwizzleILi3ELi4ELi3EEENS4_18smem_ptr_flag_bitsILi16EEENSU_INS5_IJNSA_ILi8EEESH_EEENS5_IJSH_SB_EEEEEEEvNS4_8identityENS4_13SM90_TMA_LOADES1C_vS1D_EENS_8epilogue10collective6detail29Sm90TmaWarpSpecializedAdapterINS1H_15DefaultEpilogueISJ_SK_SK_NS1G_6thread17LinearCombinationISJ_Li1EffLNS1L_9ScaleType4KindE0ELNS_15FloatRoundStyleE2ESJ_EENS1_15EpilogueDefaultEEEEEvvEEEEvNT_6ParamsE)
        .other          _ZN7cutlass13device_kernelINS_4gemm6kernel13GemmUniversalIN4cute5tupleIJiiiiEEENS1_10collective13CollectiveMmaINS1_34MainloopSm90TmaGmmaWarpSpecializedILi3ENS5_IJNS4_1CILi1EEENSA_ILi2EEESB_EEENS1_35KernelTmaWarpSpecializedCooperativeEEENS5_IJNSA_ILi128EEESG_NSA_ILi64EEEEEENS_6half_tENS5_IJlSB_lEEESJ_SK_NS4_8TiledMMAINS4_8MMA_AtomIJNS4_4SM904GMMA26MMA_64x128x16_F32F16F16_SSILNSO_5MajorE0ELSQ_0ELNSO_7ScaleInE1ELSR_1EEEEEENS4_6LayoutINS5_IJSC_SB_SB_EEENS5_IJSB_NSA_ILi0EEESW_EEEEENS5_IJNS4_10UnderscoreESZ_SZ_EEEEENS4_23SM90_TMA_LOAD_MULTICASTENS4_14ComposedLayoutINS4_7SwizzleILi3ELi4ELi3EEENS4_18smem_ptr_flag_bitsILi16EEENSU_INS5_IJNSA_ILi8EEESH_EEENS5_IJSH_SB_EEEEEEEvNS4_8identityENS4_13SM90_TMA_LOADES1C_vS1D_EENS_8epilogue10collective6detail29Sm90TmaWarpSpecializedAdapterINS1H_15DefaultEpilogueISJ_SK_SK_NS1G_6thread17LinearCombinationISJ_Li1EffLNS1L_9ScaleType4KindE0ELNS_15FloatRoundStyleE2ESJ_EENS1_15EpilogueDefaultEEEEEvvEEEEvNT_6ParamsE,@"STO_CUDA_ENTRY STV_DEFAULT"
_ZN7cutlass13device_kernelINS_4gemm6kernel13GemmUniversalIN4cute5tupleIJiiiiEEENS1_10collective13CollectiveMmaINS1_34MainloopSm90TmaGmmaWarpSpecializedILi3ENS5_IJNS4_1CILi1EEENSA_ILi2EEESB_EEENS1_35KernelTmaWarpSpecializedCooperativeEEENS5_IJNSA_ILi128EEESG_NSA_ILi64EEEEEENS_6half_tENS5_IJlSB_lEEESJ_SK_NS4_8TiledMMAINS4_8MMA_AtomIJNS4_4SM904GMMA26MMA_64x128x16_F32F16F16_SSILNSO_5MajorE0ELSQ_0ELNSO_7ScaleInE1ELSR_1EEEEEENS4_6LayoutINS5_IJSC_SB_SB_EEENS5_IJSB_NSA_ILi0EEESW_EEEEENS5_IJNS4_10UnderscoreESZ_SZ_EEEEENS4_23SM90_TMA_LOAD_MULTICASTENS4_14ComposedLayoutINS4_7SwizzleILi3ELi4ELi3EEENS4_18smem_ptr_flag_bitsILi16EEENSU_INS5_IJNSA_ILi8EEESH_EEENS5_IJSH_SB_EEEEEEEvNS4_8identityENS4_13SM90_TMA_LOADES1C_vS1D_EENS_8epilogue10collective6detail29Sm90TmaWarpSpecializedAdapterINS1H_15DefaultEpilogueISJ_SK_SK_NS1G_6thread17LinearCombinationISJ_Li1EffLNS1L_9ScaleType4KindE0ELNS_15FloatRoundStyleE2ESJ_EENS1_15EpilogueDefaultEEEEEvvEEEEvNT_6ParamsE:
[----:B------:R-:W0:Y:S01]  /*0000*/  LDC R1, c[0x0][0x28] ;  /* 0x00000a00ff017b82 */ /* 0x000e220000000800 */
[----:B------:R-:W1:Y:S01]  /*0010*/  S2R R94, SR_TID.X ;  /* 0x00000000005e7919 */ /* 0x000e620000002100 */
[----:B------:R-:W-:Y:S01]  /*0020*/  ELECT P0, URZ, PT ;  /* 0x00000000003f782f */ /* 0x000fe20003800000 */
[----:B------:R-:W-:Y:S01]  /*0030*/  BSSY B0, `(.L_x_0) ;  /* 0x000000f000007945 */ /* 0x000fe20003800000 */
[--C-:B-1----:R-:W-:Y:S02]  /*0040*/  SHF.R.U32.HI R0, RZ, 0x5, R94.reuse ;  /* 0x00000005ff007819 */ /* 0x102fe4000001165e */
[----:B------:R-:W-:-:S03]  /*0050*/  SHF.R.U32.HI R6, RZ, 0x7, R94 ;  /* 0x00000007ff067819 */ /* 0x000fc6000001165e */
[----:B------:R-:W1:Y:S04]  /*0060*/  SHFL.IDX PT, R3, R0, RZ, 0x1f ;  /* 0x00001fff00037589 */ /* 0x000e6800000e0000 */
[----:B------:R2:W3:Y:S01]  /*0070*/  SHFL.IDX PT, R2, R6, RZ, 0x1f ;  /* 0x00001fff06027589 */ /* 0x0004e200000e0000 */
[----:B-1----:R-:W-:-:S13]  /*0080*/  ISETP.NE.OR P0, PT, R3, RZ, !P0 ;  /* 0x000000ff0300720c */ /* 0x002fda0004705670 */
[----:B0-23--:R-:W-:Y:S05]  /*0090*/  @P0 BRA `(.L_x_1) ;  /* 0x0000000000200947 */ /* 0x00dfea0003800000 */
[----:B------:R-:W-:Y:S02]  /*00a0*/  ULDC.64 UR4, c[0x0][0x198] ;  /* 0x0000660000047ab9 */ /* 0x000fe40000000a00 */
[----:B------:R-:W-:Y:S02]  /*00b0*/  UIADD3 UR6, UP0, UR4, 0xf0, URZ ;  /* 0x000000f004067890 */ /* 0x000fe4000ff1e03f */
[----:B------:R-:W-:Y:S02]  /*00c0*/  UIADD3 UR4, UP1, UR4, 0x1f0, URZ ;  /* 0x000001f004047890 */ /* 0x000fe4000ff3e03f */
[----:B------:R-:W-:Y:S02]  /*00d0*/  UIADD3.X UR7, URZ, UR5, URZ, UP0, !UPT ;  /* 0x000000053f077290 */ /* 0x000fe400087fe43f */
[----:B------:R-:W-:-:S07]  /*00e0*/  UIADD3.X UR5, URZ, UR5, URZ, UP1, !UPT ;  /* 0x000000053f057290 */ /* 0x000fce0008ffe43f */
[----:B------:R0:W-:Y:S02]  /*00f0*/  UTMACCTL.PF [UR6] ;  /* 0x00000000060079b9 */ /* 0x0001e40008040000 */
[----:B------:R0:W-:Y:S02]  /*0100*/  UTMACCTL.PF [UR4] ;  /* 0x00000000040079b9 */ /* 0x0001e40008040000 */
[----:B0-----:R-:W-:Y:S01]  /*0110*/  NOP ;  /* 0x0000000000007918 */ /* 0x001fe20000000000 */
.L_x_1:
[----:B------:R-:W-:Y:S05]  /*0120*/  BSYNC B0 ;  /* 0x0000000000007941 */ /* 0x000fea0003800000 */
.L_x_0:
[----:B------:R-:W0:Y:S02]  /*0130*/  SHFL.IDX PT, R5, R0, RZ, 0x1f ;  /* 0x00001fff00057589 */ /* 0x000e2400000e0000 */
[----:B0-----:R-:W-:-:S13]  /*0140*/  ISETP.NE.AND P0, PT, R5, RZ, PT ;  /* 0x000000ff0500720c */ /* 0x001fda0003f05270 */
[----:B------:R-:W-:Y:S05]  /*0150*/  @P0 BRA `(.L_x_2) ;  /* 0x0000000000500947 */ /* 0x000fea0003800000 */
[----:B------:R-:W0:Y:S01]  /*0160*/  S2UR UR8, SR_CgaCtaId ;  /* 0x00000000000879c3 */ /* 0x000e220000008800 */
[----:B------:R-:W-:Y:S01]  /*0170*/  UMOV UR4, 0x400 ;  /* 0x0000040000047882 */ /* 0x000fe20000000000 */
[----:B------:R-:W-:Y:S01]  /*0180*/  UMOV UR5, 0x1 ;  /* 0x0000000100057882 */ /* 0x000fe20000000000 */
[----:B------:R-:W-:Y:S01]  /*0190*/  UMOV UR6, 0x4 ;  /* 0x0000000400067882 */ /* 0x000fe20000000000 */
[----:B------:R-:W-:Y:S01]  /*01a0*/  ELECT P0, URZ, PT ;  /* 0x00000000003f782f */ /* 0x000fe20003800000 */
[----:B------:R-:W-:-:S04]  /*01b0*/  UIADD3 UR6, -UR6, 0x100000, URZ ;  /* 0x0010000006067890 */ /* 0x000fc8000fffe13f */
[----:B------:R-:W-:Y:S02]  /*01c0*/  USHF.L.U32 UR7, UR6, 0xb, URZ ;  /* 0x0000000b06077899 */ /* 0x000fe4000800063f */
[----:B------:R-:W-:Y:S02]  /*01d0*/  USHF.L.U32 UR6, UR6, 0x1, URZ ;  /* 0x0000000106067899 */ /* 0x000fe4000800063f */
[----:B0-----:R-:W-:Y:S02]  /*01e0*/  ULEA UR8, UR8, UR4, 0x18 ;  /* 0x0000000408087291 */ /* 0x001fe4000f8ec03f */
[----:B------:R-:W-:-:S04]  /*01f0*/  UIADD3 UR4, -UR5, 0x100000, URZ ;  /* 0x0010000005047890 */ /* 0x000fc8000fffe13f */
[----:B------:R-:W-:Y:S02]  /*0200*/  USHF.L.U32 UR5, UR4, 0xb, URZ ;  /* 0x0000000b04057899 */ /* 0x000fe4000800063f */
[----:B------:R-:W-:Y:S01]  /*0210*/  USHF.L.U32 UR4, UR4, 0x1, URZ ;  /* 0x0000000104047899 */ /* 0x000fe2000800063f */
[----:B------:R-:W0:Y:S11]  /*0220*/  FENCE.VIEW.ASYNC.S ;  /* 0x00000000000073c6 */ /* 0x000e360000000000 */
[----:B0-----:R0:W1:Y:S01]  /*0230*/  SYNCS.EXCH.64 URZ, [UR8], UR4 ;  /* 0x00000004083f75b2 */ /* 0x0010620008000100 */
[----:B------:R0:W2:Y:S01]  /*0240*/  SYNCS.EXCH.64 URZ, [UR8+0x18], UR6 ;  /* 0x00001806083f75b2 */ /* 0x0000a20008000100 */
[----:B------:R0:W3:Y:S01]  /*0250*/  SYNCS.EXCH.64 URZ, [UR8+0x8], UR4 ;  /* 0x00000804083f75b2 */ /* 0x0000e20008000100 */
[----:B------:R0:W4:Y:S01]  /*0260*/  SYNCS.EXCH.64 URZ, [UR8+0x20], UR6 ;  /* 0x00002006083f75b2 */ /* 0x0001220008000100 */
[----:B------:R0:W0:Y:S01]  /*0270*/  SYNCS.EXCH.64 URZ, [UR8+0x10], UR4 ;  /* 0x00001004083f75b2 */ /* 0x0000220008000100 */
[----:B------:R0:W0:Y:S01]  /*0280*/  SYNCS.EXCH.64 URZ, [UR8+0x28], UR6 ;  /* 0x00002806083f75b2 */ /* 0x0000220008000100 */
[----:B------:R-:W-:Y:S01]  /*0290*/  NOP ;  /* 0x0000000000007918 */ /* 0x000fe20000000000 */
.L_x_2:
[----:B------:R-:W-:Y:S01]  /*02a0*/  SHF.R.S32.HI R7, RZ, 0x1f, R94 ;  /* 0x0000001fff077819 */ /* 0x000fe2000001145e */
[----:B------:R-:W5:Y:S01]  /*02b0*/  SHFL.IDX PT, R0, R0, RZ, 0x1f ;  /* 0x00001fff00007589 */ /* 0x000f6200000e0000 */
[----:B0-----:R-:W0:Y:S01]  /*02c0*/  S2UR UR8, SR_CTAID.X ;  /* 0x00000000000879c3 */ /* 0x001e220000002500 */
[----:B------:R-:W-:Y:S02]  /*02d0*/  ELECT P0, URZ, PT ;  /* 0x00000000003f782f */ /* 0x000fe40003800000 */
[----:B------:R-:W-:Y:S01]  /*02e0*/  LEA.HI R7, R7, R94, RZ, 0x7 ;  /* 0x0000005e07077211 */ /* 0x000fe200078f38ff */
[----:B------:R-:W1:Y:S01]  /*02f0*/  S2R R4, SR_CTAID.Y ;  /* 0x0000000000047919 */ /* 0x000e620000002600 */
[----:B------:R-:W-:Y:S01]  /*0300*/  ULDC UR4, c[0x0][0x154] ;  /* 0x0000550000047ab9 */ /* 0x000fe20000000800 */
[----:B------:R-:W-:Y:S01]  /*0310*/  NOP ;  /* 0x0000000000007918 */ /* 0x000fe20000000000 */
[----:B------:R-:W-:Y:S01]  /*0320*/  LOP3.LUT R7, R7, 0xffffff80, RZ, 0xc0, !PT ;  /* 0xffffff8007077812 */ /* 0x000fe200078ec0ff */
[----:B------:R-:W-:Y:S01]  /*0330*/  NOP ;  /* 0x0000000000007918 */ /* 0x000fe20000000000 */
[----:B------:R-:W2:Y:S03]  /*0340*/  LDC R14, c[0x0][0x140] ;  /* 0x00005000ff0e7b82 */ /* 0x000ea60000000800 */
[----:B------:R-:W-:-:S05]  /*0350*/  IMAD.IADD R7, R94, 0x1, -R7 ;  /* 0x000000015e077824 */ /* 0x000fca00078e0a07 */
[----:B------:R-:W-:Y:S01]  /*0360*/  SHF.R.S32.HI R8, RZ, 0x1f, R7 ;  /* 0x0000001fff087819 */ /* 0x000fe20000011407 */
[----:B------:R-:W3:Y:S01]  /*0370*/  LDC R12, c[0x0][0x144] ;  /* 0x00005100ff0c7b82 */ /* 0x000ee20000000800 */
[----:B------:R-:W-:Y:S02]  /*0380*/  LOP3.LUT P2, RZ, R7, 0x7, RZ, 0xc0, !PT ;  /* 0x0000000707ff7812 */ /* 0x000fe4000784c0ff */
[----:B------:R-:W-:Y:S02]  /*0390*/  LEA.HI R8, R8, R7, RZ, 0x3 ;  /* 0x0000000708087211 */ /* 0x000fe400078f18ff */
[----:B-----5:R-:W-:Y:S02]  /*03a0*/  ISETP.NE.OR P0, PT, R0, RZ, !P0 ;  /* 0x000000ff0000720c */ /* 0x020fe40004705670 */
[--C-:B------:R-:W-:Y:S02]  /*03b0*/  SHF.R.S32.HI R0, RZ, 0x3, R8.reuse ;  /* 0x00000003ff007819 */ /* 0x100fe40000011408 */
[----:B------:R-:W-:-:S02]  /*03c0*/  SHF.R.S32.HI R9, RZ, 0x1f, R8 ;  /* 0x0000001fff097819 */ /* 0x000fc40000011408 */
[----:B------:R-:W-:Y:S02]  /*03d0*/  SHF.R.S32.HI R8, RZ, 0x1f, R5 ;  /* 0x0000001fff087819 */ /* 0x000fe40000011405 */
[----:B------:R-:W-:Y:S02]  /*03e0*/  LEA.HI R9, R9, R0, RZ, 0x2 ;  /* 0x0000000009097211 */ /* 0x000fe400078f10ff */
[----:B------:R-:W-:Y:S02]  /*03f0*/  LEA.HI R8, R8, R5, RZ, 0x2 ;  /* 0x0000000508087211 */ /* 0x000fe400078f10ff */
[----:B-1----:R-:W-:Y:S01]  /*0400*/  I2FP.F32.U32 R11, R4 ;  /* 0x00000004000b7245 */ /* 0x002fe20000201000 */
[----:B------:R-:W-:Y:S01]  /*0410*/  VOTEU.ALL UP0, P0 ;  /* 0x00000000003f7886 */ /* 0x000fe20000000000 */
[----:B------:R-:W-:Y:S01]  /*0420*/  LOP3.LUT R10, R8, 0x3ffffffc, RZ, 0xc0, !PT ;  /* 0x3ffffffc080a7812 */ /* 0x000fe200078ec0ff */
[----:B------:R-:W-:Y:S01]  /*0430*/  VOTEU.ALL UP1, P0 ;  /* 0x00000000003f7886 */ /* 0x000fe20000020000 */
[----:B------:R-:W-:Y:S01]  /*0440*/  LOP3.LUT R9, R9, 0xfffffffc, RZ, 0xc0, !PT ;  /* 0xfffffffc09097812 */ /* 0x000fe200078ec0ff */
[----:B------:R-:W-:Y:S01]  /*0450*/  FMUL R13, R11, UR4 ;  /* 0x000000040b0d7c20 */ /* 0x000fe20008400000 */
[----:B------:R-:W1:Y:S01]  /*0460*/  @!UP0 S2UR UR7, SR_CgaCtaId ;  /* 0x00000000000789c3 */ /* 0x000e620000008800 */
[----:B------:R-:W-:Y:S01]  /*0470*/  IMAD.IADD R11, R5, 0x1, -R10 ;  /* 0x00000001050b7824 */ /* 0x000fe200078e0a0a */
[----:B0-----:R-:W-:Y:S01]  /*0480*/  I2FP.F32.U32 R10, UR8 ;  /* 0x00000008000a7c45 */ /* 0x001fe20008201000 */
[----:B------:R-:W-:Y:S01]  /*0490*/  IMAD.IADD R8, R0, 0x1, -R9 ;  /* 0x0000000100087824 */ /* 0x000fe200078e0a09 */
[----:B------:R-:W-:Y:S01]  /*04a0*/  ULDC UR4, c[0x0][0x150] ;  /* 0x0000540000047ab9 */ /* 0x000fe20000000800 */
[----:B------:R-:W0:Y:S01]  /*04b0*/  F2I.U32.TRUNC.NTZ R13, R13 ;  /* 0x0000000d000d7305 */ /* 0x000e22000020f000 */
[----:B------:R-:W-:Y:S01]  /*04c0*/  SHF.R.S32.HI R0, RZ, 0x1f, R3 ;  /* 0x0000001fff007819 */ /* 0x000fe20000011403 */
[----:B------:R-:W-:Y:S01]  /*04d0*/  FMUL R10, R10, UR4 ;  /* 0x000000040a0a7c20 */ /* 0x000fe20008400000 */
[----:B------:R-:W5:Y:S01]  /*04e0*/  LDC R9, c[0x0][0x148] ;  /* 0x00005200ff097b82 */ /* 0x000f620000000800 */
[----:B------:R-:W-:Y:S01]  /*04f0*/  IMAD R8, R11, 0x4, R8 ;  /* 0x000000040b087824 */ /* 0x000fe200078e0208 */
[----:B------:R-:W-:Y:S01]  /*0500*/  LEA.HI R0, R0, R3, RZ, 0x2 ;  /* 0x0000000300007211 */ /* 0x000fe200078f10ff */
[----:B------:R-:W-:Y:S01]  /*0510*/  UMOV UR4, 0x20 ;  /* 0x0000002000047882 */ /* 0x000fe20000000000 */
[----:B------:R-:W-:Y:S01]  /*0520*/  @!UP0 UMOV UR6, 0x400 ;  /* 0x0000040000068882 */ /* 0x000fe20000000000 */
[----:B------:R-:W4:Y:S01]  /*0530*/  F2I.U32.TRUNC.NTZ R10, R10 ;  /* 0x0000000a000a7305 */ /* 0x000f22000020f000 */
[----:B------:R-:W-:Y:S01]  /*0540*/  LOP3.LUT R0, R0, 0xfffffffc, RZ, 0xc0, !PT ;  /* 0xfffffffc00007812 */ /* 0x000fe200078ec0ff */
[----:B------:R-:W-:Y:S01]  /*0550*/  IMAD.SHL.U32 R19, R8, 0x4, RZ ;  /* 0x0000000408137824 */ /* 0x000fe200078e00ff */
[----:B------:R-:W-:-:S04]  /*0560*/  @!UP0 UIADD3 UR4, -UR4, 0x100000, URZ ;  /* 0x0010000004048890 */ /* 0x000fc8000fffe13f */
[----:B------:R-:W-:Y:S02]  /*0570*/  @!UP0 USHF.L.U32 UR5, UR4, 0xb, URZ ;  /* 0x0000000b04058899 */ /* 0x000fe4000800063f */
[----:B------:R-:W-:Y:S01]  /*0580*/  @!UP0 USHF.L.U32 UR4, UR4, 0x1, URZ ;  /* 0x0000000104048899 */ /* 0x000fe2000800063f */
[----:B--2---:R-:W-:Y:S01]  /*0590*/  ISETP.EQ.U32.AND P3, PT, R14, 0x1, PT ;  /* 0x000000010e00780c */ /* 0x004fe20003f62070 */
[----:B------:R-:W-:Y:S01]  /*05a0*/  IMAD.IADD R3, R3, 0x1, -R0 ;  /* 0x0000000103037824 */ /* 0x000fe200078e0a00 */
[----:B------:R-:W-:Y:S01]  /*05b0*/  LOP3.LUT R19, R8, 0xc, R19, 0x78, !PT ;  /* 0x0000000c08137812 */ /* 0x000fe200078e7813 */
[----:B0-----:R-:W-:Y:S02]  /*05c0*/  IMAD.MOV R20, RZ, RZ, -R13 ;  /* 0x000000ffff147224 */ /* 0x001fe400078e0a0d */
[----:B------:R-:W-:Y:S01]  /*05d0*/  VIADD R8, R2, 0xffffffff ;  /* 0xffffffff02087836 */ /* 0x000fe20000000000 */
[----:B-1----:R-:W-:Y:S01]  /*05e0*/  @!UP0 ULEA UR6, UR7, UR6, 0x18 ;  /* 0x0000000607068291 */ /* 0x002fe2000f8ec03f */
[----:B------:R-:W-:Y:S01]  /*05f0*/  ISETP.NE.AND P1, PT, R3, 0x3, PT ;  /* 0x000000030300780c */ /* 0x000fe20003f25270 */
[----:B------:R-:W-:Y:S01]  /*0600*/  VOTEU.ALL UP0, P0 ;  /* 0x00000000003f7886 */ /* 0x000fe20000000000 */
[----:B------:R-:W-:Y:S01]  /*0610*/  ISETP.LT.U32.AND P0, PT, R19, 0x2, !P2 ;  /* 0x000000021300780c */ /* 0x000fe20005701070 */
[----:B----4-:R-:W-:Y:S01]  /*0620*/  IMAD.MOV R7, RZ, RZ, -R10 ;  /* 0x000000ffff077224 */ /* 0x010fe200078e0a0a */
[----:B------:R-:W-:-:S02]  /*0630*/  ISETP.EQ.OR P1, PT, R3, RZ, !P1 ;  /* 0x000000ff0300720c */ /* 0x000fc40004f22670 */
[----:B------:R-:W-:Y:S01]  /*0640*/  ISETP.GE.U32.AND P5, PT, R8, 0x2, PT ;  /* 0x000000020800780c */ /* 0x000fe20003fa6070 */
[----:B-----5:R-:W-:Y:S01]  /*0650*/  IMAD R0, R9, R20, R4 ;  /* 0x0000001409007224 */ /* 0x020fe200078e0204 */
[----:B------:R-:W-:Y:S01]  /*0660*/  ISETP.EQ.AND P1, PT, R2, RZ, P1 ;  /* 0x000000ff0200720c */ /* 0x000fe20000f22270 */
[----:B---3--:R-:W-:Y:S01]  /*0670*/  IMAD R7, R12, R7, UR8 ;  /* 0x000000080c077e24 */ /* 0x008fe2000f8e0207 */
[----:B------:R-:W-:Y:S01]  /*0680*/  ISETP.NE.AND P2, PT, R2, RZ, PT ;  /* 0x000000ff0200720c */ /* 0x000fe20003f45270 */
[----:B------:R-:W0:Y:S02]  /*0690*/  FENCE.VIEW.ASYNC.S ;  /* 0x00000000000073c6 */ /* 0x000e240000000000 */
[----:B0-----:R0:W1:Y:S01]  /*06a0*/  @!UP0 SYNCS.EXCH.64 URZ, [UR6+0x40], UR4 ;  /* 0x00004004063f85b2 */ /* 0x0010620008000100 */
[----:B------:R-:W-:Y:S02]  /*06b0*/  ISETP.NE.AND P4, PT, R0, R19, PT ;  /* 0x000000130000720c */ /* 0x000fe40003f85270 */
[----:B------:R-:W-:-:S02]  /*06c0*/  SEL R18, RZ, 0x1, !P1 ;  /* 0x00000001ff127807 */ /* 0x000fc40004800000 */
[----:B------:R-:W-:Y:S02]  /*06d0*/  ISETP.EQ.OR P4, PT, R7, RZ, !P4 ;  /* 0x000000ff0700720c */ /* 0x000fe40006782670 */
[----:B------:R-:W-:Y:S02]  /*06e0*/  LOP3.LUT R0, R94, 0x7f, RZ, 0xc0, !PT ;  /* 0x0000007f5e007812 */ /* 0x000fe400078ec0ff */
[----:B------:R-:W-:Y:S02]  /*06f0*/  PLOP3.LUT P0, PT, P0, P4, PT, 0x80, 0x0 ;  /* 0x000000000000781c */ /* 0x000fe40000709070 */
[----:B------:R-:W-:Y:S02]  /*0700*/  SEL R18, R18, 0x2, P5 ;  /* 0x0000000212127807 */ /* 0x000fe40002800000 */
[----:B------:R-:W-:Y:S01]  /*0710*/  P2R R102, PR, RZ, 0x1 ;  /* 0x00000001ff667803 */ /* 0x000fe20000000000 */
[----:B------:R0:W2:Y:S01]  /*0720*/  @!UP1 SYNCS.EXCH.64 URZ, [UR6+0x48], UR4 ;  /* 0x00004804063f95b2 */ /* 0x0000a20008000100 */
[----:B------:R-:W-:Y:S01]  /*0730*/  NOP ;  /* 0x0000000000007918 */ /* 0x000fe20000000000 */
[----:B------:R-:W-:Y:S06]  /*0740*/  @!P3 BRA `(.L_x_3) ;  /* 0x000000000008b947 */ /* 0x000fec0003800000 */
[----:B-12---:R-:W-:Y:S01]  /*0750*/  UCGABAR_ARV ;  /* 0x00000000000079c7 */ /* 0x006fe20008000000 */
[----:B------:R-:W-:Y:S05]  /*0760*/  BRA `(.L_x_4) ;  /* 0x0000000000047947 */ /* 0x000fea0003800000 */
.L_x_3:
[----:B-12---:R-:W-:Y:S01]  /*0770*/  NOP ;  /* 0x0000000000007918 */ /* 0x006fe20000000000 */
.L_x_4:
[----:B------:R-:W1:Y:S01]  /*0780*/  LDC R2, c[0x0][0x65c] ;  /* 0x00019700ff027b82 */ /* 0x000e620000000800 */
[----:B------:R-:W-:Y:S02]  /*0790*/  IMAD.U32 R10, RZ, RZ, UR8 ;  /* 0x00000008ff0a7e24 */ /* 0x000fe4000f8e00ff */
[----:B------:R-:W-:Y:S01]  /*07a0*/  IMAD.MOV.U32 R11, RZ, RZ, RZ ;  /* 0x000000ffff0b7224 */ /* 0x000fe200078e00ff */
[----:B-1----:R-:W-:-:S04]  /*07b0*/  ISETP.NE.AND P1, PT, R2, 0x1, PT ;  /* 0x000000010200780c */ /* 0x002fc80003f25270 */
[----:B------:R-:W-:-:S09]  /*07c0*/  P2R R5, PR, RZ, 0x2 ;  /* 0x00000002ff057803 */ /* 0x000fd20000000000 */
[----:B------:R-:W1:Y:S01]  /*07d0*/  @P1 LDC R17, c[0x0][0x10] ;  /* 0x00000400ff111b82 */ /* 0x000e620000000800 */
[----:B------:R-:W-:Y:S02]  /*07e0*/  @P1 IMAD.MOV.U32 R5, RZ, RZ, RZ ;  /* 0x000000ffff051224 */ /* 0x000fe400078e00ff */
[----:B------:R-:W-:-:S05]  /*07f0*/  @P1 IMAD.MOV.U32 R15, RZ, RZ, RZ ;  /* 0x000000ffff0f1224 */ /* 0x000fca00078e00ff */
[----:B------:R-:W2:Y:S01]  /*0800*/  @!P1 LDC R13, c[0x0][0xc] ;  /* 0x00000300ff0d9b82 */ /* 0x000ea20000000800 */
[----:B0-----:R-:W-:Y:S01]  /*0810*/  ULDC UR4, c[0x0][0xc] ;  /* 0x0000030000047ab9 */ /* 0x001fe20000000800 */
[----:B------:R-:W-:Y:S01]  /*0820*/  ULDC UR5, c[0x0][0x10] ;  /* 0x0000040000057ab9 */ /* 0x000fe20000000800 */
[----:B------:R-:W-:Y:S01]  /*0830*/  ULDC UR6, c[0x0][0x14] ;  /* 0x0000050000067ab9 */ /* 0x000fe20000000800 */
[----:B------:R-:W-:-:S04]  /*0840*/  UIMAD.WIDE.U32 UR4, UR4, UR5, URZ ;  /* 0x00000005040472a5 */ /* 0x000fc8000f8e003f */
[----:B------:R-:W-:Y:S02]  /*0850*/  UIMAD.WIDE.U32 UR36, UR4, UR6, URZ ;  /* 0x00000006042472a5 */ /* 0x000fe4000f8e003f */
[----:B------:R-:W-:-:S04]  /*0860*/  UIMAD UR42, UR5, UR6, URZ ;  /* 0x00000006052a72a4 */ /* 0x000fc8000f8e023f */
[----:B------:R-:W-:Y:S01]  /*0870*/  UIADD3 UR42, UR37, UR42, URZ ;  /* 0x0000002a252a7290 */ /* 0x000fe2000fffe03f */
[----:B-1----:R-:W-:-:S04]  /*0880*/  @P1 IMAD.WIDE.U32 R16, R17, UR8, R4 ;  /* 0x0000000811101c25 */ /* 0x002fc8000f8e0004 */
[----:B------:R-:W-:Y:S02]  /*0890*/  @P1 IMAD.IADD R17, R17, 0x1, R15 ;  /* 0x0000000111111824 */ /* 0x000fe400078e020f */
[----:B--2---:R-:W-:-:S04]  /*08a0*/  @!P1 IMAD.WIDE.U32 R10, R4, R13, R10 ;  /* 0x0000000d040a9225 */ /* 0x004fc800078e000a */
[----:B------:R-:W-:Y:S02]  /*08b0*/  @!P1 IMAD.MOV.U32 R16, RZ, RZ, R10 ;  /* 0x000000ffff109224 */ /* 0x000fe400078e000a */
[----:B------:R-:W-:Y:S01]  /*08c0*/  @!P1 IMAD.MOV.U32 R17, RZ, RZ, R11 ;  /* 0x000000ffff119224 */ /* 0x000fe200078e000b */
[----:B------:R-:W-:Y:S06]  /*08d0*/  @!P3 BRA `(.L_x_5) ;  /* 0x00000000000cb947 */ /* 0x000fec0003800000 */
[----:B------:R-:W-:Y:S01]  /*08e0*/  UCGABAR_WAIT ;  /* 0x0000000000007dc7 */ /* 0x000fe20008000000 */
[----:B------:R-:W-:Y:S01]  /*08f0*/  CCTL.IVALL ;  /* 0x00000000ff00798f */ /* 0x000fe20002000000 */
[----:B------:R-:W-:Y:S05]  /*0900*/  BRA `(.L_x_6) ;  /* 0x0000000000047947 */ /* 0x000fea0003800000 */
.L_x_5:
[----:B------:R-:W-:Y:S06]  /*0910*/  BAR.SYNC.DEFER_BLOCKING 0x0 ;  /* 0x0000000000007b1d */ /* 0x000fec0000010000 */
.L_x_6:
[----:B------:R-:W-:Y:S05]  /*0920*/  @!P2 BRA `(.L_x_7) ;  /* 0x0000005c0090a947 */ /* 0x000fea0003800000 */
[----:B------:R-:W-:-:S13]  /*0930*/  ISETP.GT.U32.AND P0, PT, R8, 0x1, PT ;  /* 0x000000010800780c */ /* 0x000fda0003f04070 */
[----:B------:R-:W-:Y:S05]  /*0940*/  @P0 EXIT ;  /* 0x000000000000094d */ /* 0x000fea0003800000 */
[----:B------:R-:W-:Y:S01]  /*0950*/  ULDC.64 UR4, c[0x0][0x650] ;  /* 0x0001940000047ab9 */ /* 0x000fe20000000a00 */
[----:B------:R-:W-:Y:S01]  /*0960*/  PRMT R3, RZ, 0x7610, R3 ;  /* 0x00007610ff037816 */ /* 0x000fe20000000003 */
[----:B------:R-:W-:Y:S01]  /*0970*/  IMAD.MOV.U32 R101, RZ, RZ, -0x1 ;  /* 0xffffffffff657424 */ /* 0x000fe200078e00ff */
[----:B------:R-:W-:Y:S01]  /*0980*/  ISETP.GE.U32.AND P0, PT, R16, UR4, PT ;  /* 0x0000000410007c0c */ /* 0x000fe2000bf06070 */
[----:B------:R-:W-:Y:S02]  /*0990*/  IMAD.MOV.U32 R100, RZ, RZ, -0x1 ;  /* 0xffffffffff647424 */ /* 0x000fe400078e00ff */
[----:B------:R-:W-:Y:S01]  /*09a0*/  IMAD.MOV.U32 R99, RZ, RZ, -0x1 ;  /* 0xffffffffff637424 */ /* 0x000fe200078e00ff */
[----:B------:R-:W-:-:S13]  /*09b0*/  ISETP.GE.U32.AND.EX P0, PT, R17, UR5, PT, P0 ;  /* 0x0000000511007c0c */ /* 0x000fda000bf06100 */
[----:B------:R-:W-:Y:S05]  /*09c0*/  @P0 BRA `(.L_x_8) ;  /* 0x0000000400280947 */ /* 0x000fea0003800000 */
[----:B------:R-:W0:Y:S01]  /*09d0*/  LDC.64 R22, c[0x0][0x628] ;  /* 0x00018a00ff167b82 */ /* 0x000e220000000a00 */
[----:B------:R-:W-:Y:S02]  /*09e0*/  IMAD.MOV.U32 R10, RZ, RZ, R16 ;  /* 0x000000ffff0a7224 */ /* 0x000fe400078e0010 */
[----:B------:R-:W-:-:S05]  /*09f0*/  IMAD.MOV.U32 R11, RZ, RZ, R17 ;  /* 0x000000ffff0b7224 */ /* 0x000fca00078e0011 */
[----:B------:R-:W1:Y:S08]  /*0a00*/  LDC R8, c[0x0][0x630] ;  /* 0x00018c00ff087b82 */ /* 0x000e700000000800 */
[----:B------:R-:W2:Y:S01]  /*0a10*/  LDC.64 R24, c[0x0][0x620] ;  /* 0x00018800ff187b82 */ /* 0x000ea20000000a00 */
[----:B0-----:R-:W-:-:S04]  /*0a20*/  ISETP.NE.U32.AND P0, PT, R22, RZ, PT ;  /* 0x000000ff1600720c */ /* 0x001fc80003f05070 */
[----:B------:R-:W-:-:S13]  /*0a30*/  ISETP.NE.AND.EX P0, PT, R23, RZ, PT, P0 ;  /* 0x000000ff1700720c */ /* 0x000fda0003f05300 */
[----:B-12---:R-:W-:Y:S05]  /*0a40*/  @!P0 BRA `(.L_x_9) ;  /* 0x0000000000288947 */ /* 0x006fea0003800000 */
[----:B------:R-:W0:Y:S02]  /*0a50*/  LDC R3, c[0x0][0x634] ;  /* 0x00018d00ff037b82 */ /* 0x000e240000000800 */
[----:B0-----:R-:W-:-:S05]  /*0a60*/  IADD3 R3, P0, R16, R3, RZ ;  /* 0x0000000310037210 */ /* 0x001fca0007f1e0ff */
[----:B------:R-:W-:-:S04]  /*0a70*/  IMAD.X R21, RZ, RZ, R17, P0 ;  /* 0x000000ffff157224 */ /* 0x000fc800000e0611 */
[----:B------:R-:W-:-:S04]  /*0a80*/  IMAD.WIDE.U32 R10, R21, R22, RZ ;  /* 0x00000016150a7225 */ /* 0x000fc800078e00ff */
[----:B------:R-:W-:-:S04]  /*0a90*/  IMAD.WIDE.U32 R12, P0, R3, R23, R10 ;  /* 0x00000017030c7225 */ /* 0x000fc8000780000a */
[----:B------:R-:W-:-:S04]  /*0aa0*/  IMAD.WIDE.U32 R10, R3, R22, RZ ;  /* 0x00000016030a7225 */ /* 0x000fc800078e00ff */
[----:B------:R-:W-:Y:S01]  /*0ab0*/  IMAD.X R15, RZ, RZ, RZ, P0 ;  /* 0x000000ffff0f7224 */ /* 0x000fe200000e06ff */
[----:B------:R-:W-:Y:S01]  /*0ac0*/  IADD3 RZ, P0, R11, R12, RZ ;  /* 0x0000000c0bff7210 */ /* 0x000fe20007f1e0ff */
[----:B------:R-:W-:-:S04]  /*0ad0*/  IMAD.MOV.U32 R14, RZ, RZ, R13 ;  /* 0x000000ffff0e7224 */ /* 0x000fc800078e000d */
[----:B------:R-:W-:-:S08]  /*0ae0*/  IMAD.WIDE.U32.X R10, R21, R23, R14, P0 ;  /* 0x00000017150a7225 */ /* 0x000fd000000e040e */
.L_x_9:
[----:B------:R-:W0:Y:S01]  /*0af0*/  LDC.64 R28, c[0x0][0x640] ;  /* 0x00019000ff1c7b82 */ /* 0x000e220000000a00 */
[-CC-:B------:R-:W-:Y:S01]  /*0b00*/  SHF.R.U64 R99, R10, R8.reuse, R11.reuse ;  /* 0x000000080a637219 */ /* 0x180fe2000000120b */
[----:B------:R-:W-:Y:S01]  /*0b10*/  IMAD.MOV.U32 R23, RZ, RZ, 0x1 ;  /* 0x00000001ff177424 */ /* 0x000fe200078e00ff */
[----:B------:R-:W-:Y:S02]  /*0b20*/  SHF.R.U32.HI R3, RZ, R8, R11 ;  /* 0x00000008ff037219 */ /* 0x000fe4000001160b */
[----:B------:R-:W-:-:S03]  /*0b30*/  IADD3 R5, P0, RZ, -R99, RZ ;  /* 0x80000063ff057210 */ /* 0x000fc60007f1e0ff */
[----:B------:R-:W1:Y:S02]  /*0b40*/  LDC R12, c[0x0][0x618] ;  /* 0x00018600ff0c7b82 */ /* 0x000e640000000800 */
[----:B------:R-:W-:Y:S02]  /*0b50*/  IMAD.X R3, RZ, RZ, ~R3, P0 ;  /* 0x000000ffff037224 */ /* 0x000fe400000e0e03 */
[----:B------:R-:W-:-:S04]  /*0b60*/  IMAD.WIDE.U32 R10, R5, R24, R16 ;  /* 0x00000018050a7225 */ /* 0x000fc800078e0010 */
[----:B------:R-:W2:Y:S01]  /*0b70*/  LDC R22, c[0x0][0x608] ;  /* 0x00018200ff167b82 */ /* 0x000ea20000000800 */
[----:B------:R-:W-:Y:S02]  /*0b80*/  IMAD R8, R3, R24, RZ ;  /* 0x0000001803087224 */ /* 0x000fe400078e02ff */
[----:B------:R-:W-:Y:S02]  /*0b90*/  IMAD.MOV.U32 R3, RZ, RZ, -0x1 ;  /* 0xffffffffff037424 */ /* 0x000fe400078e00ff */
[----:B------:R-:W-:-:S03]  /*0ba0*/  IMAD R5, R5, R25, R8 ;  /* 0x0000001905057224 */ /* 0x000fc600078e0208 */
[----:B------:R-:W3:Y:S01]  /*0bb0*/  LDC R26, c[0x0][0x658] ;  /* 0x00019600ff1a7b82 */ /* 0x000ee20000000800 */
[----:B------:R-:W-:Y:S01]  /*0bc0*/  IMAD.IADD R5, R11, 0x1, R5 ;  /* 0x000000010b057824 */ /* 0x000fe200078e0205 */
[----:B0-----:R-:W-:-:S04]  /*0bd0*/  ISETP.NE.U32.AND P0, PT, R28, RZ, PT ;  /* 0x000000ff1c00720c */ /* 0x001fc80003f05070 */
[----:B------:R-:W-:Y:S02]  /*0be0*/  ISETP.NE.AND.EX P0, PT, R29, RZ, PT, P0 ;  /* 0x000000ff1d00720c */ /* 0x000fe40003f05300 */
[----:B------:R-:W0:Y:S01]  /*0bf0*/  LDC R24, c[0x0][0x600] ;  /* 0x00018000ff187b82 */ /* 0x000e220000000800 */
[-CC-:B-1----:R-:W-:Y:S02]  /*0c00*/  SHF.R.U64 R14, R10, R12.reuse, R5.reuse ;  /* 0x0000000c0a0e7219 */ /* 0x182fe40000001205 */
[----:B------:R-:W-:-:S05]  /*0c10*/  SHF.R.U32.HI R5, RZ, R12, R5 ;  /* 0x0000000cff057219 */ /* 0x000fca0000011605 */
[----:B------:R-:W1:Y:S01]  /*0c20*/  LDC R15, c[0x0][0x648] ;  /* 0x00019200ff0f7b82 */ /* 0x000e620000000800 */
[-CC-:B--2---:R-:W-:Y:S02]  /*0c30*/  SHF.R.U64 R27, R14, R22.reuse, R5.reuse ;  /* 0x000000160e1b7219 */ /* 0x184fe40000001205 */
[----:B------:R-:W-:Y:S01]  /*0c40*/  SHF.R.U32.HI R5, RZ, R22, R5 ;  /* 0x00000016ff057219 */ /* 0x000fe20000011605 */
[----:B------:R-:W-:-:S04]  /*0c50*/  IMAD R22, R9, R20, R4 ;  /* 0x0000001409167224 */ /* 0x000fc800078e0204 */
[----:B------:R-:W2:Y:S01]  /*0c60*/  LDC R21, c[0x0][0x638] ;  /* 0x00018e00ff157b82 */ /* 0x000ea20000000800 */
[-CC-:B---3--:R-:W-:Y:S02]  /*0c70*/  SHF.R.U64 R20, R27, R26.reuse, R5.reuse ;  /* 0x0000001a1b147219 */ /* 0x188fe40000001205 */
[-C--:B------:R-:W-:Y:S02]  /*0c80*/  SHF.L.U32 R3, R3, R26.reuse, RZ ;  /* 0x0000001a03037219 */ /* 0x080fe400000006ff */
[----:B------:R-:W-:Y:S01]  /*0c90*/  SHF.R.U32.HI R5, RZ, R26, R5 ;  /* 0x0000001aff057219 */ /* 0x000fe20000011605 */
[----:B------:R-:W-:Y:S01]  /*0ca0*/  IMAD.MOV.U32 R4, RZ, RZ, R20 ;  /* 0x000000ffff047224 */ /* 0x000fe200078e0014 */
[----:B------:R-:W-:Y:S01]  /*0cb0*/  LOP3.LUT R12, RZ, R3, RZ, 0x33, !PT ;  /* 0x00000003ff0c7212 */ /* 0x000fe200078e33ff */
[----:B------:R-:W3:Y:S01]  /*0cc0*/  LDC R25, c[0x0][0x610] ;  /* 0x00018400ff197b82 */ /* 0x000ee20000000800 */
[----:B------:R-:W-:Y:S05]  /*0cd0*/  @!P0 BRA `(.L_x_10) ;  /* 0x0000000000288947 */ /* 0x000fea0003800000 */
[----:B------:R-:W4:Y:S02]  /*0ce0*/  LDC R3, c[0x0][0x64c] ;  /* 0x00019300ff037b82 */ /* 0x000f240000000800 */
[----:B----4-:R-:W-:-:S05]  /*0cf0*/  IADD3 R3, P0, R20, R3, RZ ;  /* 0x0000000314037210 */ /* 0x010fca0007f1e0ff */
        /* <DEDUP_REMOVED lines=8> */
.L_x_10:
[----:B-1----:R-:W-:Y:S01]  /*0d80*/  SHF.R.U64 R4, R4, R15, R5 ;  /* 0x0000000f04047219 */ /* 0x002fe20000001205 */
[----:B0-----:R-:W-:Y:S01]  /*0d90*/  VIADD R5, R24, 0xffffffff ;  /* 0xffffffff18057836 */ /* 0x001fe20000000000 */
[----:B------:R-:W-:Y:S02]  /*0da0*/  SHF.L.U32 R3, R23, R26, RZ ;  /* 0x0000001a17037219 */ /* 0x000fe400000006ff */
[----:B------:R-:W-:Y:S01]  /*0db0*/  LOP3.LUT R12, R27, R12, RZ, 0xc0, !PT ;  /* 0x0000000c1b0c7212 */ /* 0x000fe200078ec0ff */
[----:B------:R-:W-:Y:S01]  /*0dc0*/  IMAD.MOV R8, RZ, RZ, -R4 ;  /* 0x000000ffff087224 */ /* 0x000fe200078e0a04 */
[----:B------:R-:W-:-:S03]  /*0dd0*/  SEL R7, R7, R22, !P1 ;  /* 0x0000001607077207 */ /* 0x000fc60004800000 */
[----:B------:R-:W-:Y:S01]  /*0de0*/  IMAD R12, R3, R4, R12 ;  /* 0x00000004030c7224 */ /* 0x000fe200078e020c */
[----:B------:R-:W-:Y:S01]  /*0df0*/  LOP3.LUT R4, R14, R5, RZ, 0xc0, !PT ;  /* 0x000000050e047212 */ /* 0x000fe200078ec0ff */
[----:B--2---:R-:W-:Y:S02]  /*0e00*/  IMAD R3, R8, R21, R20 ;  /* 0x0000001508037224 */ /* 0x004fe400078e0214 */
[----:B---3--:R-:W-:Y:S02]  /*0e10*/  IMAD R7, R12, R25, R7 ;  /* 0x000000190c077224 */ /* 0x008fe400078e0207 */
[----:B------:R-:W-:Y:S02]  /*0e20*/  IMAD.MOV.U32 R5, RZ, RZ, 0x1 ;  /* 0x00000001ff057424 */ /* 0x000fe400078e00ff */
[----:B------:R-:W-:-:S03]  /*0e30*/  IMAD R4, R3, R24, R4 ;  /* 0x0000001803047224 */ /* 0x000fc600078e0204 */
[----:B------:R-:W-:Y:S02]  /*0e40*/  PRMT R3, R5, 0x7610, R3 ;  /* 0x0000761005037816 */ /* 0x000fe40000000003 */
[----:B------:R-:W-:Y:S02]  /*0e50*/  SEL R100, R4, R7, !P1 ;  /* 0x0000000704647207 */ /* 0x000fe40004800000 */
[----:B------:R-:W-:-:S07]  /*0e60*/  SEL R101, R7, R4, !P1 ;  /* 0x0000000407657207 */ /* 0x000fce0004800000 */
.L_x_8:
[----:B------:R-:W-:-:S08]  /*0e70*/  NOP ;  /* 0x0000000000007918 */ /* 0x000fd00000000000 */
[----:B------:R-:W0:Y:S02]  /*0e80*/  USETMAXREG.TRY_ALLOC.CTAPOOL UP0, 0xe8 ;  /* 0x000000e8000079c8 */ /* 0x000e240008000600 */
[----:B0-----:R-:W-:-:S13]  /*0e90*/  PLOP3.LUT P0, PT, PT, PT, UP0, 0x80, 0x0 ;  /* 0x000000000000781c */ /* 0x001fda0003f0f008 */
[----:B------:R-:W-:Y:S05]  /*0ea0*/  @!P0 BRA `(.L_x_8) ;  /* 0xfffffffc00f08947 */ /* 0x000fea000383ffff */
[----:B------:R-:W-:Y:S01]  /*0eb0*/  ULDC.64 UR4, c[0x0][0x598] ;  /* 0x0001660000047ab9 */ /* 0x000fe20000000a00 */
[----:B------:R-:W-:Y:S01]  /*0ec0*/  ULDC.64 UR38, c[0x0][0x208] ;  /* 0x0000820000267ab9 */ /* 0x000fe20000000a00 */
[----:B------:R-:W-:-:S04]  /*0ed0*/  ISETP.NE.U32.AND P0, PT, RZ, UR4, PT ;  /* 0x00000004ff007c0c */ /* 0x000fc8000bf05070 */
[----:B------:R-:W-:-:S13]  /*0ee0*/  ISETP.NE.AND.EX P0, PT, RZ, UR5, PT, P0 ;  /* 0x00000005ff007c0c */ /* 0x000fda000bf05300 */
[----:B------:R-:W-:Y:S05]  /*0ef0*/  @!P0 BRA `(.L_x_11) ;  /* 0x00000000001c8947 */ /* 0x000fea0003800000 */
[----:B------:R-:W0:Y:S02]  /*0f00*/  LDC.64 R4, c[0x0][0x598] ;  /* 0x00016600ff047b82 */ /* 0x000e240000000a00 */
[----:B0-----:R-:W2:Y:S02]  /*0f10*/  LDG.E.64 R4, desc[UR38][R4.64] ;  /* 0x0000002604047981 */ /* 0x001ea4000c1e1b00 */
[----:B--2---:R-:W-:-:S04]  /*0f20*/  ISETP.NE.U32.AND P0, PT, R4, RZ, PT ;  /* 0x000000ff0400720c */ /* 0x004fc80003f05070 */
[----:B------:R-:W-:-:S13]  /*0f30*/  ISETP.NE.AND.EX P0, PT, R5, RZ, PT, P0 ;  /* 0x000000ff0500720c */ /* 0x000fda0003f05300 */
[----:B------:R-:W-:Y:S05]  /*0f40*/  @!P0 BRA `(.L_x_11) ;  /* 0x0000000000088947 */ /* 0x000fea0003800000 */
[----:B------:R0:W5:Y:S01]  /*0f50*/  LD.E R88, desc[UR38][R4.64] ;  /* 0x0000002604587980 */ /* 0x000162000c101900 */
[----:B------:R-:W-:Y:S05]  /*0f60*/  BRA `(.L_x_12) ;  /* 0x0000000000247947 */ /* 0x000fea0003800000 */
.L_x_11:
[----:B------:R-:W-:Y:S02]  /*0f70*/  ULDC.64 UR4, c[0x0][0x588] ;  /* 0x0001620000047ab9 */ /* 0x000fe40000000a00 */
[----:B------:R-:W-:-:S04]  /*0f80*/  ISETP.NE.U32.AND P0, PT, RZ, UR4, PT ;  /* 0x00000004ff007c0c */ /* 0x000fc8000bf05070 */
[----:B------:R-:W-:-:S13]  /*0f90*/  ISETP.NE.AND.EX P0, PT, RZ, UR5, PT, P0 ;  /* 0x00000005ff007c0c */ /* 0x000fda000bf05300 */
[----:B------:R-:W-:Y:S05]  /*0fa0*/  @!P0 BRA `(.L_x_13) ;  /* 0x00000000000c8947 */ /* 0x000fea0003800000 */
[----:B------:R-:W0:Y:S02]  /*0fb0*/  LDC.64 R88, c[0x0][0x588] ;  /* 0x00016200ff587b82 */ /* 0x000e240000000a00 */
[----:B0-----:R1:W5:Y:S01]  /*0fc0*/  LDG.E R88, desc[UR38][R88.64] ;  /* 0x0000002658587981 */ /* 0x001362000c1e1900 */
[----:B------:R-:W-:Y:S05]  /*0fd0*/  BRA `(.L_x_12) ;  /* 0x0000000000087947 */ /* 0x000fea0003800000 */
.L_x_13:
[----:B------:R-:W-:Y:S02]  /*0fe0*/  ULDC UR4, c[0x0][0x580] ;  /* 0x0001600000047ab9 */ /* 0x000fe40000000800 */
[----:B------:R-:W-:-:S07]  /*0ff0*/  IMAD.U32 R88, RZ, RZ, UR4 ;  /* 0x00000004ff587e24 */ /* 0x000fce000f8e00ff */
.L_x_12:
[----:B------:R-:W-:Y:S02]  /*1000*/  ULDC.64 UR4, c[0x0][0x5a0] ;  /* 0x0001680000047ab9 */ /* 0x000fe40000000a00 */
[----:B------:R-:W-:-:S04]  /*1010*/  ISETP.NE.U32.AND P0, PT, RZ, UR4, PT ;  /* 0x00000004ff007c0c */ /* 0x000fc8000bf05070 */
[----:B------:R-:W-:-:S13]  /*1020*/  ISETP.NE.AND.EX P0, PT, RZ, UR5, PT, P0 ;  /* 0x00000005ff007c0c */ /* 0x000fda000bf05300 */
[----:B------:R-:W-:Y:S05]  /*1030*/  @!P0 BRA `(.L_x_14) ;  /* 0x00000000001c8947 */ /* 0x000fea0003800000 */
[----:B0-----:R-:W0:Y:S02]  /*1040*/  LDC.64 R4, c[0x0][0x5a0] ;  /* 0x00016800ff047b82 */ /* 0x001e240000000a00 */
[----:B0-----:R-:W2:Y:S02]  /*1050*/  LDG.E.64 R4, desc[UR38][R4.64] ;  /* 0x0000002604047981 */ /* 0x001ea4000c1e1b00 */
[----:B--2---:R-:W-:-:S04]  /*1060*/  ISETP.NE.U32.AND P0, PT, R4, RZ, PT ;  /* 0x000000ff0400720c */ /* 0x004fc80003f05070 */
[----:B------:R-:W-:-:S13]  /*1070*/  ISETP.NE.AND.EX P0, PT, R5, RZ, PT, P0 ;  /* 0x000000ff0500720c */ /* 0x000fda0003f05300 */
[----:B------:R-:W-:Y:S05]  /*1080*/  @!P0 BRA `(.L_x_14) ;  /* 0x0000000000088947 */ /* 0x000fea0003800000 */
[----:B-1----:R0:W5:Y:S01]  /*1090*/  LD.E R89, desc[UR38][R4.64] ;  /* 0x0000002604597980 */ /* 0x002162000c101900 */
[----:B------:R-:W-:Y:S05]  /*10a0*/  BRA `(.L_x_15) ;  /* 0x0000000000247947 */ /* 0x000fea0003800000 */
.L_x_14:
[----:B------:R-:W-:Y:S02]  /*10b0*/  ULDC.64 UR4, c[0x0][0x590] ;  /* 0x0001640000047ab9 */ /* 0x000fe40000000a00 */
[----:B------:R-:W-:-:S04]  /*10c0*/  ISETP.NE.U32.AND P0, PT, RZ, UR4, PT ;  /* 0x00000004ff007c0c */ /* 0x000fc8000bf05070 */
[----:B------:R-:W-:-:S13]  /*10d0*/  ISETP.NE.AND.EX P0, PT, RZ, UR5, PT, P0 ;  /* 0x00000005ff007c0c */ /* 0x000fda000bf05300 */
[----:B------:R-:W-:Y:S05]  /*10e0*/  @!P0 BRA `(.L_x_16) ;  /* 0x00000000000c8947 */ /* 0x000fea0003800000 */
[----:B0-----:R-:W1:Y:S02]  /*10f0*/  LDC.64 R4, c[0x0][0x590] ;  /* 0x00016400ff047b82 */ /* 0x001e640000000a00 */
[----:B-1----:R1:W5:Y:S01]  /*1100*/  LDG.E R89, desc[UR38][R4.64] ;  /* 0x0000002604597981 */ /* 0x002362000c1e1900 */
[----:B------:R-:W-:Y:S05]  /*1110*/  BRA `(.L_x_15) ;  /* 0x0000000000087947 */ /* 0x000fea0003800000 */
.L_x_16:
[----:B------:R-:W-:Y:S02]  /*1120*/  ULDC UR4, c[0x0][0x584] ;  /* 0x0001610000047ab9 */ /* 0x000fe40000000800 */
[----:B-1----:R-:W-:-:S07]  /*1130*/  IMAD.U32 R89, RZ, RZ, UR4 ;  /* 0x00000004ff597e24 */ /* 0x002fce000f8e00ff */
.L_x_15:
[----:B------:R-:W-:-:S13]  /*1140*/  LOP3.LUT P0, RZ, R3, 0xff, RZ, 0xc0, !PT ;  /* 0x000000ff03ff7812 */ /* 0x000fda000780c0ff */
[----:B------:R-:W-:Y:S05]  /*1150*/  @!P0 EXIT ;  /* 0x000000000000894d */ /* 0x000fea0003800000 */
[----:B------:R-:W2:Y:S01]  /*1160*/  LDC R92, c[0x0][0x658] ;  /* 0x00019600ff5c7b82 */ /* 0x000ea20000000800 */
[----:B------:R-:W-:Y:S01]  /*1170*/  ULDC.64 UR6, c[0x0][0x288] ;  /* 0x0000a20000067ab9 */ /* 0x000fe20000000a00 */
[----:B------:R-:W-:Y:S01]  /*1180*/  LOP3.LUT R6, R6, 0x1, RZ, 0xc0, !PT ;  /* 0x0000000106067812 */ /* 0x000fe200078ec0ff */
[----:B------:R-:W-:Y:S01]  /*1190*/  UIADD3 UR4, UR7, 0x3f, URZ ;  /* 0x0000003f07047890 */ /* 0x000fe2000fffe03f */
[----:B------:R-:W-:Y:S01]  /*11a0*/  SHF.R.U32.HI R3, RZ, 0x2, R94 ;  /* 0x00000002ff037819 */ /* 0x000fe2000001165e */
[----:B01----:R-:W-:Y:S01]  /*11b0*/  IMAD.MOV.U32 R5, RZ, RZ, -0x1 ;  /* 0xffffffffff057424 */ /* 0x003fe200078e00ff */
[----:B------:R-:W-:Y:S01]  /*11c0*/  SHF.R.U32.HI R0, RZ, 0x1, R0 ;  /* 0x00000001ff007819 */ /* 0x000fe20000011600 */
[----:B------:R-:W-:Y:S01]  /*11d0*/  USHF.R.S32.HI UR5, URZ, 0x1f, UR4 ;  /* 0x0000001f3f057899 */ /* 0x000fe20008011404 */
[----:B------:R-:W0:Y:S01]  /*11e0*/  LDC.64 R90, c[0x0][0x5c8] ;  /* 0x00017200ff5a7b82 */ /* 0x000e220000000a00 */
[----:B------:R-:W-:Y:S01]  /*11f0*/  IMAD.SHL.U32 R22, R6, 0x40, RZ ;  /* 0x0000004006167824 */ /* 0x000fe200078e00ff */
[----:B------:R-:W-:Y:S01]  /*1200*/  LOP3.LUT R3, R3, 0x7, RZ, 0xc0, !PT ;  /* 0x0000000703037812 */ /* 0x000fe200078ec0ff */
[----:B------:R-:W-:Y:S01]  /*1210*/  ULEA.HI UR5, UR5, UR4, URZ, 0x6 ;  /* 0x0000000405057291 */ /* 0x000fe2000f8f303f */
[----:B------:R-:W-:Y:S01]  /*1220*/  LOP3.LUT R0, R0, 0x30, RZ, 0xc0, !PT ;  /* 0x0000003000007812 */ /* 0x000fe200078ec0ff */
[----:B------:R-:W-:Y:S01]  /*1230*/  IMAD.MOV.U32 R7, RZ, RZ, 0x1 ;  /* 0x00000001ff077424 */ /* 0x000fe200078e00ff */
[--C-:B------:R-:W-:Y:S01]  /*1240*/  LOP3.LUT R22, R22, 0x40, R3.reuse, 0xe2, !PT ;  /* 0x0000004016167812 */ /* 0x100fe200078ee203 */
[----:B------:R-:W-:Y:S01]  /*1250*/  USHF.R.S32.HI UR43, URZ, 0x6, UR5 ;  /* 0x000000063f2b7899 */ /* 0x000fe20008011405 */
[----:B------:R-:W1:Y:S01]  /*1260*/  LDC R96, c[0x0][0x600] ;  /* 0x00018000ff607b82 */ /* 0x000e620000000800 */
[----:B------:R-:W-:Y:S01]  /*1270*/  IADD3 R3, RZ, -R0, -R3 ;  /* 0x80000000ff037210 */ /* 0x000fe20007ffe803 */
[----:B------:R-:W-:Y:S01]  /*1280*/  IMAD.U32 R4, RZ, RZ, UR6 ;  /* 0x00000006ff047e24 */ /* 0x000fe2000f8e00ff */
[C---:B------:R-:W-:Y:S01]  /*1290*/  LOP3.LUT R93, R94.reuse, 0x3, RZ, 0xc0, !PT ;  /* 0x000000035e5d7812 */ /* 0x040fe200078ec0ff */
[----:B------:R-:W-:Y:S01]  /*12a0*/  UISETP.LT.AND UP0, UPT, UR43, 0x1, UPT ;  /* 0x000000012b00788c */ /* 0x000fe2000bf01270 */
[----:B------:R-:W-:Y:S01]  /*12b0*/  LOP3.LUT R95, R94, 0x80, RZ, 0xc0, !PT ;  /* 0x000000805e5f7812 */ /* 0x000fe200078ec0ff */
[----:B------:R-:W-:Y:S01]  /*12c0*/  IMAD R3, R6, -0x40, R3 ;  /* 0xffffffc006037824 */ /* 0x000fe200078e0203 */
[----:B------:R-:W-:Y:S01]  /*12d0*/  ULDC UR4, c[0x0][0x284] ;  /* 0x0000a10000047ab9 */ /* 0x000fe20000000800 */
[----:B--2---:R-:W-:Y:S01]  /*12e0*/  SHF.L.U32 R5, R5, R92, RZ ;  /* 0x0000005c05057219 */ /* 0x004fe200000006ff */
[----:B------:R-:W-:Y:S01]  /*12f0*/  USEL UR44, UR43, 0x1, UP0 ;  /* 0x000000012b2c7887 */ /* 0x000fe20008000000 */
[----:B------:R-:W-:Y:S01]  /*1300*/  IMAD R93, R93, -0x2, R4 ;  /* 0xfffffffe5d5d7824 */ /* 0x000fe200078e0204 */
[----:B------:R-:W-:Y:S01]  /*1310*/  LOP3.LUT R22, R22, R0, RZ, 0xfc, !PT ;  /* 0x0000000016167212 */ /* 0x000fe200078efcff */
[----:B------:R-:W-:Y:S01]  /*1320*/  IMAD.SHL.U32 R94, R94, 0x2, RZ ;  /* 0x000000025e5e7824 */ /* 0x000fe200078e00ff */
[----:B------:R-:W-:Y:S01]  /*1330*/  SHF.L.U32 R92, R7, R92, RZ ;  /* 0x0000005c075c7219 */ /* 0x000fe200000006ff */
[----:B------:R-:W-:Y:S01]  /*1340*/  VIADD R98, R3, UR4 ;  /* 0x0000000403627c36 */ /* 0x000fe20008000000 */
[----:B------:R-:W-:Y:S01]  /*1350*/  LOP3.LUT R103, R18, 0x1, RZ, 0xfc, !PT ;  /* 0x0000000112677812 */ /* 0x000fe200078efcff */
[----:B------:R-:W-:Y:S01]  /*1360*/  IMAD.MOV.U32 R23, RZ, RZ, RZ ;  /* 0x000000ffff177224 */ /* 0x000fe200078e00ff */
[C---:B0-----:R-:W-:Y:S01]  /*1370*/  SHF.L.U64.HI R91, R90.reuse, 0x3, R91 ;  /* 0x000000035a5b7819 */ /* 0x041fe2000001025b */
[----:B------:R-:W-:Y:S01]  /*1380*/  IMAD.SHL.U32 R90, R90, 0x8, RZ ;  /* 0x000000085a5a7824 */ /* 0x000fe200078e00ff */
[----:B------:R-:W-:Y:S01]  /*1390*/  SHF.R.U32.HI R95, RZ, 0x7, R95 ;  /* 0x00000007ff5f7819 */ /* 0x000fe2000001165f */
[----:B------:R-:W-:Y:S01]  /*13a0*/  UIADD3 UR44, UR43, -UR44, URZ ;  /* 0x8000002c2b2c7290 */ /* 0x000fe2000fffe03f */
[----:B------:R-:W-:Y:S01]  /*13b0*/  LOP3.LUT R97, RZ, R5, RZ, 0x33, !PT ;  /* 0x00000005ff617212 */ /* 0x000fe200078e33ff */
[----:B------:R-:W-:Y:S01]  /*13c0*/  UMOV UR40, URZ ;  /* 0x0000003f00287c82 */ /* 0x000fe20008000000 */
[----:B------:R-:W-:Y:S01]  /*13d0*/  UMOV UR41, URZ ;  /* 0x0000003f00297c82 */ /* 0x000fe20008000000 */
[----:B-1----:R-:W-:-:S08]  /*13e0*/  VIADD R96, R96, 0xffffffff ;  /* 0xffffffff60607836 */ /* 0x002fd00000000000 */
.L_x_162:
[----:B0-----:R-:W0:Y:S01]  /*13f0*/  SHFL.IDX PT, R0, R95, RZ, 0x1f ;  /* 0x00001fff5f007589 */ /* 0x001e2200000e0000 */
[----:B-1----:R-:W1:Y:S01]  /*1400*/  S2UR UR7, SR_CgaCtaId ;  /* 0x00000000000779c3 */ /* 0x002e620000008800 */
[----:B------:R-:W-:Y:S01]  /*1410*/  UMOV UR6, 0x400 ;  /* 0x0000040000067882 */ /* 0x000fe20000000000 */
[----:B0-----:R-:W-:Y:S01]  /*1420*/  R2UR UR4, R0 ;  /* 0x00000000000472ca */ /* 0x001fe200000e0000 */
[----:B-1----:R-:W-:-:S12]  /*1430*/  ULEA UR6, UR7, UR6, 0x18 ;  /* 0x0000000607067291 */ /* 0x002fd8000f8ec03f */
[----:B------:R-:W-:-:S04]  /*1440*/  ULEA.HI UR5, UR4, UR4, URZ, 0x1 ;  /* 0x0000000404057291 */ /* 0x000fc8000f8f083f */
[----:B------:R-:W-:-:S04]  /*1450*/  ULOP3.LUT UR5, UR5, 0x7fffe, URZ, 0xc0, !UPT ;  /* 0x0007fffe05057892 */ /* 0x000fc8000f8ec03f */
[----:B------:R-:W-:-:S03]  /*1460*/  UIADD3 UR5, UR4, -UR5, URZ ;  /* 0x8000000504057290 */ /* 0x000fc6000fffe03f */
[----:B------:R-:W-:Y:S01]  /*1470*/  ULDC UR4, c[0x0][0x28c] ;  /* 0x0000a30000047ab9 */ /* 0x000fe20000000800 */
[----:B------:R-:W-:Y:S01]  /*1480*/  ULEA UR5, UR5, UR6, 0xd ;  /* 0x0000000605057291 */ /* 0x000fe2000f8e683f */
[----:B------:R-:W-:-:S03]  /*1490*/  ISETP.LT.AND P0, PT, RZ, UR4, PT ;  /* 0x00000004ff007c0c */ /* 0x000fc6000bf01270 */
[----:B------:R-:W-:-:S04]  /*14a0*/  UIADD3 UR5, UR5, 0x100, URZ ;  /* 0x0000010005057890 */ /* 0x000fc8000fffe03f */
[----:B------:R-:W-:-:S04]  /*14b0*/  USHF.R.U32.HI UR5, URZ, 0x4, UR5 ;  /* 0x000000043f057899 */ /* 0x000fc80008011605 */
[----:B------:R-:W-:-:S04]  /*14c0*/  ULOP3.LUT UR5, UR5, 0x3fff, URZ, 0xc0, !UPT ;  /* 0x00003fff05057892 */ /* 0x000fc8000f8ec03f */
[----:B------:R-:W-:Y:S01]  /*14d0*/  ULOP3.LUT UR45, UR5, 0x10000, URZ, 0xfc, !UPT ;  /* 0x00010000052d7892 */ /* 0x000fe2000f8efc3f */
[----:B--2345:R-:W-:Y:S11]  /*14e0*/  @P0 BRA `(.L_x_17) ;  /* 0x0000000000400947 */ /* 0x03cff60003800000 */
[----:B------:R-:W-:Y:S01]  /*14f0*/  MOV R0, 0x0 ;  /* 0x0000000000007802 */ /* 0x000fe20000000f00 */
[----:B------:R-:W-:Y:S01]  /*1500*/  ULDC.64 UR4, c[0x4][0x68] ;  /* 0x01001a0000047ab9 */ /* 0x000fe20000000a00 */
[----:B------:R-:W-:Y:S01]  /*1510*/  ULDC.64 UR6, c[0x4][0x8] ;  /* 0x0100020000067ab9 */ /* 0x000fe20000000a00 */
[----:B------:R-:W-:Y:S01]  /*1520*/  IMAD.U32 R4, RZ, RZ, UR4 ;  /* 0x00000004ff047e24 */ /* 0x000fe2000f8e00ff */
[----:B------:R0:W1:Y:S01]  /*1530*/  LDC.64 R14, c[0x4][R0] ;  /* 0x01000000000e7b82 */ /* 0x0000620000000a00 */
[----:B------:R-:W-:Y:S01]  /*1540*/  IMAD.U32 R5, RZ, RZ, UR5 ;  /* 0x00000005ff057e24 */ /* 0x000fe2000f8e00ff */
[----:B------:R-:W-:Y:S01]  /*1550*/  ULDC.64 UR4, c[0x4][0x70] ;  /* 0x01001c0000047ab9 */ /* 0x000fe20000000a00 */
[----:B------:R-:W-:Y:S02]  /*1560*/  IMAD.U32 R10, RZ, RZ, UR6 ;  /* 0x00000006ff0a7e24 */ /* 0x000fe4000f8e00ff */
[----:B------:R-:W-:Y:S02]  /*1570*/  IMAD.U32 R6, RZ, RZ, UR4 ;  /* 0x00000004ff067e24 */ /* 0x000fe4000f8e00ff */
[----:B------:R-:W-:-:S02]  /*1580*/  IMAD.U32 R7, RZ, RZ, UR5 ;  /* 0x00000005ff077e24 */ /* 0x000fc4000f8e00ff */
[----:B------:R-:W-:Y:S02]  /*1590*/  IMAD.U32 R11, RZ, RZ, UR7 ;  /* 0x00000007ff0b7e24 */ /* 0x000fe4000f8e00ff */
[----:B------:R-:W-:Y:S02]  /*15a0*/  IMAD.MOV.U32 R8, RZ, RZ, 0x1e1 ;  /* 0x000001e1ff087424 */ /* 0x000fe400078e00ff */
[----:B------:R-:W-:Y:S02]  /*15b0*/  IMAD.MOV.U32 R12, RZ, RZ, 0x1 ;  /* 0x00000001ff0c7424 */ /* 0x000fe400078e00ff */
[----:B0-----:R-:W-:-:S07]  /*15c0*/  IMAD.MOV.U32 R13, RZ, RZ, RZ ;  /* 0x000000ffff0d7224 */ /* 0x001fce00078e00ff */
[----:B------:R-:W-:-:S07]  /*15d0*/  LEPC R20, `(.L_x_17) ;  /* 0x000000001014794e */ /* 0x000fce0000000000 */
[----:B-1---5:R-:W-:Y:S05]  /*15e0*/  CALL.ABS.NOINC R14 ;  /* 0x000000000e007343 */ /* 0x022fea0003c00000 */
.L_x_17:
[----:B------:R-:W-:-:S13]  /*15f0*/  ISETP.NE.AND P0, PT, R103, 0x3, PT ;  /* 0x000000036700780c */ /* 0x000fda0003f05270 */
[----:B------:R-:W-:Y:S05]  /*1600*/  @!P0 BRA `(.L_x_18) ;  /* 0x0000000000048947 */ /* 0x000fea0003800000 */
[----:B------:R-:W-:Y:S01]  /*1610*/  BPT.TRAP 0x1 ;  /* 0x000000040000795c */ /* 0x000fe20000300000 */
.L_x_18:
[----:B------:R-:W0:Y:S01]  /*1620*/  S2UR UR5, SR_CgaCtaId ;  /* 0x00000000000579c3 */ /* 0x000e220000008800 */
[----:B------:R-:W-:Y:S01]  /*1630*/  UMOV UR4, 0x400 ;  /* 0x0000040000047882 */ /* 0x000fe20000000000 */
[----:B------:R-:W-:Y:S02]  /*1640*/  IMAD.U32 R0, RZ, RZ, UR40 ;  /* 0x00000028ff007e24 */ /* 0x000fe4000f8e00ff */
[----:B------:R-:W-:-:S03]  /*1650*/  IMAD.U32 R3, RZ, RZ, UR41 ;  /* 0x00000029ff037e24 */ /* 0x000fc6000f8e00ff */
[----:B------:R-:W-:Y:S01]  /*1660*/  SHF.L.U32 R0, R0, 0x1f, RZ ;  /* 0x0000001f00007819 */ /* 0x000fe200000006ff */
[----:B0-----:R-:W-:-:S06]  /*1670*/  ULEA UR4, UR5, UR4, 0x18 ;  /* 0x0000000405047291 */ /* 0x001fcc000f8ec03f */
[----:B------:R-:W-:-:S04]  /*1680*/  IMAD.U32 R6, RZ, RZ, UR4 ;  /* 0x00000004ff067e24 */ /* 0x000fc8000f8e00ff */
[----:B------:R-:W-:-:S04]  /*1690*/  IMAD R3, R3, 0x8, R6 ;  /* 0x0000000803037824 */ /* 0x000fc800078e0206 */
[----:B------:R0:W1:Y:S01]  /*16a0*/  SYNCS.PHASECHK.TRANS64.TRYWAIT P1, [R3+URZ], R0 ;  /* 0x00000000030075a7 */ /* 0x000062000802017f */
[----:B------:R-:W-:Y:S05]  /*16b0*/  @!P0 BRA `(.L_x_19) ;  /* 0x0000000000048947 */ /* 0x000fea0003800000 */
[----:B------:R-:W-:Y:S01]  /*16c0*/  BPT.TRAP 0x1 ;  /* 0x000000040000795c */ /* 0x000fe20000300000 */
.L_x_19:
[----:B------:R-:W-:-:S05]  /*16d0*/  IMAD.U32 R4, RZ, RZ, UR44 ;  /* 0x0000002cff047e24 */ /* 0x000fca000f8e00ff */
[----:B------:R-:W-:Y:S01]  /*16e0*/  ISETP.GE.AND P2, PT, R4, 0x1, PT ;  /* 0x000000010400780c */ /* 0x000fe20003f46270 */
[----:B-1----:R-:W-:-:S12]  /*16f0*/  @P1 BRA `(.L_x_20) ;  /* 0x0000000000081947 */ /* 0x002fd80003800000 */
[----:B------:R-:W1:Y:S02]  /*1700*/  SYNCS.PHASECHK.TRANS64.TRYWAIT P1, [R3+URZ], R0 ;  /* 0x00000000030075a7 */ /* 0x000e64000802017f */
[----:B-1----:R-:W-:Y:S05]  /*1710*/  @!P1 BRA `(.L_x_21) ;  /* 0x00000064003c9947 */ /* 0x002fea0003800000 */
.L_x_20:
[----:B------:R-:W-:Y:S05]  /*1720*/  WARPSYNC.ALL ;  /* 0x0000000000007948 */ /* 0x000fea0003800000 */
[----:B------:R-:W-:Y:S01]  /*1730*/  R2UR UR4, R6 ;  /* 0x00000000060472ca */ /* 0x000fe200000e0000 */
[----:B------:R-:W-:Y:S01]  /*1740*/  ULEA UR5, UR41, UR45, 0xa ;  /* 0x0000002d29057291 */ /* 0x000fe2000f8e503f */
[----:B------:R-:W-:Y:S01]  /*1750*/  WARPGROUP.ARRIVE ;  /* 0x00000000000079c5 */ /* 0x000fe20000000000 */
[----:B------:R-:W-:Y:S01]  /*1760*/  UMOV UR9, 0x40000040 ;  /* 0x4000004000097882 */ /* 0x000fe20000000000 */
[----:B------:R-:W-:-:S04]  /*1770*/  UMOV UR11, 0x40000040 ;  /* 0x40000040000b7882 */ /* 0x000fc80000000000 */
[----:B------:R-:W-:-:S05]  /*1780*/  UMOV UR8, UR5 ;  /* 0x0000000500087c82 */ /* 0x000fca0008000000 */
[----:B------:R-:W-:-:S04]  /*1790*/  UIADD3 UR4, UR4, 0xc100, URZ ;  /* 0x0000c10004047890 */ /* 0x000fc8000fffe03f */
[----:B------:R-:W-:-:S04]  /*17a0*/  USHF.R.U32.HI UR4, URZ, 0x4, UR4 ;  /* 0x000000043f047899 */ /* 0x000fc80008011604 */
[----:B------:R-:W-:-:S04]  /*17b0*/  ULOP3.LUT UR4, UR4, 0x3fff, URZ, 0xc0, !UPT ;  /* 0x00003fff04047892 */ /* 0x000fc8000f8ec03f */
[----:B------:R-:W-:-:S04]  /*17c0*/  ULOP3.LUT UR4, UR4, 0x10000, URZ, 0xfc, !UPT ;  /* 0x0001000004047892 */ /* 0x000fc8000f8efc3f */
[----:B------:R-:W-:-:S07]  /*17d0*/  ULEA UR6, UR41, UR4, 0xa ;  /* 0x0000000429067291 */ /* 0x000fce000f8e503f */
[----:B------:R-:W-:Y:S02]  /*17e0*/  UMOV UR10, UR6 ;  /* 0x00000006000a7c82 */ /* 0x000fe40008000000 */
[----:B------:R-:W-:Y:S01]  /*17f0*/  HGMMA.64x128x16.F32 R24, gdesc[UR8], RZ, !UPT, gsb0 ;  /* 0x01e00000081879f0 */ /* 0x000fe2000c0008ff */
[----:B------:R-:W-:Y:S02]  /*1800*/  UIADD3 UR8, UR5, 0x2, URZ ;  /* 0x0000000205087890 */ /* 0x000fe4000fffe03f */
[----:B------:R-:W-:Y:S01]  /*1810*/  UIADD3 UR10, UR6, 0x2, URZ ;  /* 0x00000002060a7890 */ /* 0x000fe2000fffe03f */
[----:B------:R-:W-:Y:S01]  /*1820*/  UMOV UR9, 0x40000040 ;  /* 0x4000004000097882 */ /* 0x000fe20000000000 */
[----:B------:R-:W-:Y:S01]  /*1830*/  UMOV UR11, 0x40000040 ;  /* 0x40000040000b7882 */ /* 0x000fe20000000000 */
[----:B------:R-:W-:Y:S02]  /*1840*/  WARPGROUP.DEPBAR.LE gsb0, 0x0 ;  /* 0x00008000000079c5 */ /* 0x000fe40000010000 */
[----:B------:R-:W-:-:S06]  /*1850*/  WARPGROUP.ARRIVE ;  /* 0x00000000000079c5 */ /* 0x000fcc0000000000 */
[----:B------:R-:W-:Y:S01]  /*1860*/  HGMMA.64x128x16.F32 R24, gdesc[UR8], R24, gsb0 ;  /* 0x01e00000081879f0 */ /* 0x000fe20008000818 */
        /* <DEDUP_REMOVED lines=13> */
[----:B------:R-:W-:Y:S03]  /*1940*/  HGMMA.64x128x16.F32 R24, gdesc[UR8], R24, gsb0 ;  /* 0x01e00000081879f0 */ /* 0x000fe60008000818 */
[----:B------:R-:W-:Y:S02]  /*1950*/  WARPGROUP.DEPBAR.LE gsb0, 0x0 ;  /* 0x00008000000079c5 */ /* 0x000fe40000010000 */
[----:B------:R-:W-:Y:S05]  /*1960*/  @!P2 BRA `(.L_x_22) ;  /* 0x000000040028a947 */ /* 0x000fea0003800000 */
[----:B------:R-:W-:Y:S01]  /*1970*/  UIADD3 UR5, UR41, 0x1, URZ ;  /* 0x0000000129057890 */ /* 0x000fe2000fffe03f */
[----:B01----:R-:W-:Y:S02]  /*1980*/  IMAD.U32 R0, RZ, RZ, UR44 ;  /* 0x0000002cff007e24 */ /* 0x003fe4000f8e00ff */
[----:B------:R-:W-:Y:S01]  /*1990*/  IMAD.U32 R3, RZ, RZ, UR41 ;  /* 0x00000029ff037e24 */ /* 0x000fe2000f8e00ff */
[----:B------:R-:W-:-:S04]  /*19a0*/  UISETP.NE.AND UP0, UPT, UR5, 0x3, UPT ;  /* 0x000000030500788c */ /* 0x000fc8000bf05270 */
[----:B------:R-:W-:Y:S02]  /*19b0*/  USEL UR6, URZ, 0x1, UP0 ;  /* 0x000000013f067887 */ /* 0x000fe40008000000 */
[----:B------:R-:W-:Y:S02]  /*19c0*/  USEL UR5, UR5, URZ, UP0 ;  /* 0x0000003f05057287 */ /* 0x000fe40008000000 */
[----:B------:R-:W-:-:S06]  /*19d0*/  ULOP3.LUT UR6, UR40, UR6, URZ, 0x3c, !UPT ;  /* 0x0000000628067292 */ /* 0x000fcc000f8e3c3f */
[----:B------:R-:W-:-:S07]  /*19e0*/  IMAD.U32 R7, RZ, RZ, UR6 ;  /* 0x00000006ff077e24 */ /* 0x000fce000f8e00ff */
.L_x_29:
[----:B------:R-:W-:Y:S05]  /*19f0*/  @!P0 BRA `(.L_x_23) ;  /* 0x0000000000048947 */ /* 0x000fea0003800000 */
[----:B------:R-:W-:Y:S01]  /*1a00*/  BPT.TRAP 0x1 ;  /* 0x000000040000795c */ /* 0x000fe20000300000 */
.L_x_23:
[----:B------:R-:W0:Y:S01]  /*1a10*/  S2UR UR7, SR_CgaCtaId ;  /* 0x00000000000779c3 */ /* 0x000e220000008800 */
[----:B------:R-:W-:Y:S01]  /*1a20*/  UMOV UR6, 0x400 ;  /* 0x0000040000067882 */ /* 0x000fe20000000000 */
[----:B------:R-:W-:Y:S01]  /*1a30*/  IMAD.U32 R5, RZ, RZ, UR5 ;  /* 0x00000005ff057e24 */ /* 0x000fe2000f8e00ff */
[----:B------:R-:W-:Y:S01]  /*1a40*/  SHF.L.U32 R4, R7, 0x1f, RZ ;  /* 0x0000001f07047819 */ /* 0x000fe200000006ff */
[----:B0-----:R-:W-:-:S06]  /*1a50*/  ULEA UR6, UR7, UR6, 0x18 ;  /* 0x0000000607067291 */ /* 0x001fcc000f8ec03f */
[----:B------:R-:W-:-:S04]  /*1a60*/  IMAD.U32 R6, RZ, RZ, UR6 ;  /* 0x00000006ff067e24 */ /* 0x000fc8000f8e00ff */
[----:B------:R-:W-:-:S04]  /*1a70*/  IMAD R5, R5, 0x8, R6 ;  /* 0x0000000805057824 */ /* 0x000fc800078e0206 */
[----:B------:R0:W1:Y:S01]  /*1a80*/  SYNCS.PHASECHK.TRANS64.TRYWAIT P1, [R5+URZ], R4 ;  /* 0x00000004050075a7 */ /* 0x000062000802017f */
[----:B------:R-:W-:Y:S05]  /*1a90*/  @!P0 BRA `(.L_x_24) ;  /* 0x0000000000048947 */ /* 0x000fea0003800000 */
[----:B------:R-:W-:Y:S01]  /*1aa0*/  BPT.TRAP 0x1 ;  /* 0x000000040000795c */ /* 0x000fe20000300000 */
.L_x_24:
[----:B-1----:R-:W-:Y:S05]  /*1ab0*/  @P1 BRA `(.L_x_25) ;  /* 0x0000000000081947 */ /* 0x002fea0003800000 */
[----:B------:R-:W1:Y:S02]  /*1ac0*/  SYNCS.PHASECHK.TRANS64.TRYWAIT P1, [R5+URZ], R4 ;  /* 0x00000004050075a7 */ /* 0x000e64000802017f */
[----:B-1----:R-:W-:Y:S05]  /*1ad0*/  @!P1 BRA `(.L_x_26) ;  /* 0x0000006000609947 */ /* 0x002fea0003800000 */
.L_x_25:
[----:B------:R-:W-:Y:S01]  /*1ae0*/  ULEA UR6, UR5, UR45, 0xa ;  /* 0x0000002d05067291 */ /* 0x000fe2000f8e503f */
[----:B------:R-:W-:Y:S01]  /*1af0*/  WARPGROUP.ARRIVE ;  /* 0x00000000000079c5 */ /* 0x000fe20000000000 */
[----:B------:R-:W-:Y:S01]  /*1b00*/  ULEA UR7, UR5, UR4, 0xa ;  /* 0x0000000405077291 */ /* 0x000fe2000f8e503f */
[----:B------:R-:W-:Y:S01]  /*1b10*/  UMOV UR9, 0x40000040 ;  /* 0x4000004000097882 */ /* 0x000fe20000000000 */
[----:B------:R-:W-:-:S03]  /*1b20*/  UMOV UR11, 0x40000040 ;  /* 0x40000040000b7882 */ /* 0x000fc60000000000 */
[----:B------:R-:W-:Y:S02]  /*1b30*/  UMOV UR8, UR6 ;  /* 0x0000000600087c82 */ /* 0x000fe40008000000 */
[----:B------:R-:W-:Y:S02]  /*1b40*/  UMOV UR10, UR7 ;  /* 0x00000007000a7c82 */ /* 0x000fe40008000000 */
[----:B------:R-:W-:Y:S01]  /*1b50*/  HGMMA.64x128x16.F32 R24, gdesc[UR8], R24, gsb0 ;  /* 0x01e00000081879f0 */ /* 0x000fe20008000818 */
[----:B------:R-:W-:Y:S02]  /*1b60*/  UIADD3 UR8, UR6, 0x2, URZ ;  /* 0x0000000206087890 */ /* 0x000fe4000fffe03f */
[----:B------:R-:W-:Y:S01]  /*1b70*/  UIADD3 UR10, UR7, 0x2, URZ ;  /* 0x00000002070a7890 */ /* 0x000fe2000fffe03f */
[----:B------:R-:W-:Y:S01]  /*1b80*/  UMOV UR9, 0x40000040 ;  /* 0x4000004000097882 */ /* 0x000fe20000000000 */
[----:B------:R-:W-:Y:S01]  /*1b90*/  UMOV UR11, 0x40000040 ;  /* 0x40000040000b7882 */ /* 0x000fe20000000000 */
[----:B------:R-:W-:-:S02]  /*1ba0*/  WARPGROUP.DEPBAR.LE gsb0, 0x0 ;  /* 0x00008000000079c5 */ /* 0x000fc40000010000 */
        /* <DEDUP_REMOVED lines=18> */
[----:B------:R-:W-:Y:S01]  /*1cd0*/  BPT.TRAP 0x1 ;  /* 0x000000040000795c */ /* 0x000fe20000300000 */
.L_x_27:
[----:B------:R-:W-:-:S13]  /*1ce0*/  ISETP.NE.AND P1, PT, R102, RZ, PT ;  /* 0x000000ff6600720c */ /* 0x000fda0003f25270 */
[----:B01----:R-:W-:-:S04]  /*1cf0*/  @P1 IMAD R4, R3, 0x8, R6 ;  /* 0x0000000803041824 */ /* 0x003fc800078e0206 */
[----:B------:R-:W-:-:S05]  /*1d00*/  @P1 VIADD R4, R4, 0x18 ;  /* 0x0000001804041836 */ /* 0x000fca0000000000 */
[----:B------:R-:W-:-:S04]  /*1d10*/  @P1 PRMT R4, R19, 0x654, R4 ;  /* 0x0000065413041816 */ /* 0x000fc80000000004 */
[----:B------:R0:W-:Y:S01]  /*1d20*/  @P1 SYNCS.ARRIVE.TRANS64.RED.A1T0 RZ, [R4+URZ], RZ ;  /* 0x000000ff04ff19a7 */ /* 0x0001e2000810043f */
[----:B------:R-:W-:-:S13]  /*1d30*/  ISETP.GT.U32.AND P1, PT, R18, 0x1, PT ;  /* 0x000000011200780c */ /* 0x000fda0003f24070 */
[----:B0-----:R-:W-:Y:S05]  /*1d40*/  @P1 BRA `(.L_x_28) ;  /* 0x0000000000041947 */ /* 0x001fea0003800000 */
[----:B------:R-:W-:Y:S01]  /*1d50*/  BPT.TRAP 0x1 ;  /* 0x000000040000795c */ /* 0x000fe20000300000 */
.L_x_28:
[----:B------:R-:W-:Y:S01]  /*1d60*/  UIADD3 UR5, UR5, 0x1, URZ ;  /* 0x0000000105057890 */ /* 0x000fe2000fffe03f */
[C---:B------:R-:W-:Y:S01]  /*1d70*/  ISETP.GT.AND P2, PT, R0.reuse, 0x1, PT ;  /* 0x000000010000780c */ /* 0x040fe20003f44270 */
[----:B------:R-:W-:Y:S02]  /*1d80*/  VIADD R3, R3, 0x1 ;  /* 0x0000000103037836 */ /* 0x000fe40000000000 */
[----:B------:R-:W-:Y:S01]  /*1d90*/  UISETP.NE.AND UP0, UPT, UR5, 0x3, UPT ;  /* 0x000000030500788c */ /* 0x000fe2000bf05270 */
[----:B------:R-:W-:Y:S02]  /*1da0*/  VIADD R0, R0, 0xffffffff ;  /* 0xffffffff00007836 */ /* 0x000fe40000000000 */
[C---:B------:R-:W-:Y:S01]  /*1db0*/  ISETP.NE.AND P1, PT, R3.reuse, 0x3, PT ;  /* 0x000000030300780c */ /* 0x040fe20003f25270 */
[----:B------:R-:W-:Y:S02]  /*1dc0*/  USEL UR6, URZ, 0x1, UP0 ;  /* 0x000000013f067887 */ /* 0x000fe40008000000 */
[----:B------:R-:W-:Y:S01]  /*1dd0*/  USEL UR5, UR5, URZ, UP0 ;  /* 0x0000003f05057287 */ /* 0x000fe20008000000 */
[----:B------:R-:W-:-:S03]  /*1de0*/  SEL R3, R3, RZ, P1 ;  /* 0x000000ff03037207 */ /* 0x000fc60000800000 */
[----:B------:R-:W-:Y:S01]  /*1df0*/  LOP3.LUT R7, R7, UR6, RZ, 0x3c, !PT ;  /* 0x0000000607077c12 */ /* 0x000fe2000f8e3cff */
[----:B------:R-:W-:Y:S07]  /*1e00*/  @P2 BRA `(.L_x_29) ;  /* 0xfffffff800f82947 */ /* 0x000fee000383ffff */
.L_x_22:
[----:B01----:R-:W0:Y:S02]  /*1e10*/  LDC R0, c[0x0][0x28c] ;  /* 0x0000a300ff007b82 */ /* 0x003e240000000800 */
[----:B0-----:R-:W-:-:S13]  /*1e20*/  ISETP.GE.AND P1, PT, R0, 0x1, PT ;  /* 0x000000010000780c */ /* 0x001fda0003f26270 */
[----:B------:R-:W-:Y:S05]  /*1e30*/  @!P1 BRA `(.L_x_30) ;  /* 0x0000000000449947 */ /* 0x000fea0003800000 */
[----:B------:R-:W-:Y:S05]  /*1e40*/  @!P0 BRA `(.L_x_31) ;  /* 0x0000000000048947 */ /* 0x000fea0003800000 */
[----:B------:R-:W-:Y:S01]  /*1e50*/  BPT.TRAP 0x1 ;  /* 0x000000040000795c */ /* 0x000fe20000300000 */
.L_x_31:
[----:B------:R-:W-:-:S13]  /*1e60*/  ISETP.NE.AND P0, PT, R102, RZ, PT ;  /* 0x000000ff6600720c */ /* 0x000fda0003f05270 */
[----:B------:R-:W-:-:S05]  /*1e70*/  VOTEU.ANY UP0, P0 ;  /* 0x00000000003f7886 */ /* 0x000fca0000000100 */
[----:B------:R-:W-:-:S06]  /*1e80*/  @UP0 UIADD3 UR4, UR44, UR41, URZ ;  /* 0x000000292c040290 */ /* 0x000fcc000fffe03f */
[----:B------:R-:W-:Y:S02]  /*1e90*/  IMAD.U32 R4, RZ, RZ, UR4 ;  /* 0x00000004ff047e24 */ /* 0x000fe4000f8e00ff */
[----:B------:R-:W-:Y:S02]  /*1ea0*/  IMAD.U32 R3, RZ, RZ, UR4 ;  /* 0x00000004ff037e24 */ /* 0x000fe4000f8e00ff */
[----:B------:R-:W-:-:S05]  /*1eb0*/  @P0 IMAD.WIDE.U32 R4, R4, -0x55555555, RZ ;  /* 0xaaaaaaab04040825 */ /* 0x000fca00078e00ff */
[----:B------:R-:W-:-:S05]  /*1ec0*/  @P0 SHF.R.U32.HI R0, RZ, 0x1, R5 ;  /* 0x00000001ff000819 */ /* 0x000fca0000011605 */
[----:B------:R-:W-:-:S04]  /*1ed0*/  @P0 IMAD R0, R0, -0x3, R3 ;  /* 0xfffffffd00000824 */ /* 0x000fc800078e0203 */
[----:B------:R-:W-:-:S04]  /*1ee0*/  @P0 IMAD R0, R0, 0x8, R6 ;  /* 0x0000000800000824 */ /* 0x000fc800078e0206 */
[----:B------:R-:W-:-:S05]  /*1ef0*/  @P0 VIADD R0, R0, 0x18 ;  /* 0x0000001800000836 */ /* 0x000fca0000000000 */
[----:B------:R-:W-:-:S04]  /*1f00*/  @P0 PRMT R0, R19, 0x654, R0 ;  /* 0x0000065413000816 */ /* 0x000fc80000000000 */
[----:B------:R0:W-:Y:S01]  /*1f10*/  @P0 SYNCS.ARRIVE.TRANS64.RED.A1T0 RZ, [R0+URZ], RZ ;  /* 0x000000ff00ff09a7 */ /* 0x0001e2000810043f */
[----:B------:R-:W-:-:S13]  /*1f20*/  ISETP.GT.U32.AND P0, PT, R18, 0x1, PT ;  /* 0x000000011200780c */ /* 0x000fda0003f04070 */
[----:B0-----:R-:W-:Y:S05]  /*1f30*/  @P0 BRA `(.L_x_30) ;  /* 0x0000000000040947 */ /* 0x001fea0003800000 */
[----:B------:R-:W-:Y:S01]  /*1f40*/  BPT.TRAP 0x1 ;  /* 0x000000040000795c */ /* 0x000fe20000300000 */
.L_x_30:
[----:B------:R-:W-:Y:S01]  /*1f50*/  IMAD.SHL.U32 R3, R100, 0x80, RZ ;  /* 0x0000008064037824 */ /* 0x000fe200078e00ff */
[----:B------:R-:W-:Y:S01]  /*1f60*/  UIADD3 UR41, UR43, UR41, URZ ;  /* 0x000000292b297290 */ /* 0x000fe2000fffe03f */
[----:B------:R-:W-:Y:S01]  /*1f70*/  SHF.R.S32.HI R13, RZ, 0x1f, R99 ;  /* 0x0000001fff0d7819 */ /* 0x000fe20000011463 */
[----:B------:R-:W-:Y:S01]  /*1f80*/  UISETP.GE.U32.AND UP1, UPT, UR43, 0x3, UPT ;  /* 0x000000032b00788c */ /* 0x000fe2000bf26070 */
[----:B------:R-:W-:Y:S01]  /*1f90*/  IMAD.SHL.U32 R7, R101, 0x80, RZ ;  /* 0x0000008065077824 */ /* 0x000fe200078e00ff */
[----:B------:R-:W-:Y:S01]  /*1fa0*/  ULDC UR7, c[0x0][0x288] ;  /* 0x0000a20000077ab9 */ /* 0x000fe20000000800 */
[C---:B------:R-:W-:Y:S01]  /*1fb0*/  LOP3.LUT R8, R3.reuse, 0x6, R94, 0xf8, !PT ;  /* 0x0000000603087812 */ /* 0x040fe200078ef85e */
[----:B------:R-:W-:Y:S01]  /*1fc0*/  UISETP.GT.U32.AND UP0, UPT, UR41, 0x2, UPT ;  /* 0x000000022900788c */ /* 0x000fe2000bf04070 */
[----:B------:R-:W-:Y:S01]  /*1fd0*/  ISETP.GE.AND P0, PT, R3, UR7, PT ;  /* 0x0000000703007c0c */ /* 0x000fe2000bf06270 */
[----:B------:R-:W-:Y:S01]  /*1fe0*/  ULDC.64 UR4, c[0x0][0x5d0] ;  /* 0x0001740000047ab9 */ /* 0x000fe20000000a00 */
[--C-:B------:R-:W-:Y:S01]  /*1ff0*/  SHF.R.S32.HI R9, RZ, 0x1f, R8.reuse ;  /* 0x0000001fff097819 */ /* 0x100fe20000011408 */
[----:B------:R-:W-:Y:S01]  /*2000*/  ULDC UR10, c[0x0][0x284] ;  /* 0x0000a100000a7ab9 */ /* 0x000fe20000000800 */
[----:B------:R-:W-:Y:S01]  /*2010*/  IMAD R0, R13, UR4, RZ ;  /* 0x000000040d007c24 */ /* 0x000fe2000f8e02ff */
[----:B------:R-:W-:Y:S01]  /*2020*/  UISETP.LT.U32.AND UP0, UPT, UR43, 0x3, UP0 ;  /* 0x000000032b00788c */ /* 0x000fe20008701070 */
[----:B------:R-:W-:Y:S01]  /*2030*/  ISETP.GE.OR P0, PT, R7, UR10, P0 ;  /* 0x0000000a07007c0c */ /* 0x000fe20008706670 */
[----:B------:R-:W-:Y:S01]  /*2040*/  IMAD.WIDE.U32 R4, R99, UR4, R8 ;  /* 0x0000000463047c25 */ /* 0x000fe2000f8e0008 */
[----:B------:R-:W-:Y:S01]  /*2050*/  ULDC.64 UR8, c[0x0][0x5c8] ;  /* 0x0001720000087ab9 */ /* 0x000fe20000000a00 */
[----:B------:R-:W-:-:S02]  /*2060*/  USEL UR6, URZ, 0x1, !UP0 ;  /* 0x000000013f067887 */ /* 0x000fc4000c000000 */
[----:B------:R-:W-:Y:S01]  /*2070*/  IMAD R11, R99, UR5, R0 ;  /* 0x00000005630b7c24 */ /* 0x000fe2000f8e0200 */
[----:B------:R-:W-:Y:S01]  /*2080*/  @UP1 UIMAD.WIDE.U32 UR4, UR41, -0x55555555, URZ ;  /* 0xaaaaaaab290418a5 */ /* 0x000fe2000f8e003f */
[----:B------:R-:W-:Y:S01]  /*2090*/  IMAD.WIDE R100, R101, 0x80, R22 ;  /* 0x0000008065647825 */ /* 0x000fe200078e0216 */
[----:B------:R-:W-:Y:S02]  /*20a0*/  ULOP3.LUT UR40, UR40, UR6, URZ, 0x3c, !UPT ;  /* 0x0000000628287292 */ /* 0x000fe4000f8e3c3f */
[----:B------:R-:W-:Y:S01]  /*20b0*/  @UP1 USHF.R.U32.HI UR4, URZ, 0x1, UR5 ;  /* 0x000000013f041899 */ /* 0x000fe20008011605 */
[----:B------:R-:W-:Y:S02]  /*20c0*/  IMAD.IADD R5, R5, 0x1, R11 ;  /* 0x0000000105057824 */ /* 0x000fe400078e020b */
[----:B------:R-:W-:Y:S01]  /*20d0*/  IMAD R11, R101, UR8, RZ ;  /* 0x00000008650b7c24 */ /* 0x000fe2000f8e02ff */
[----:B------:R-:W-:Y:S01]  /*20e0*/  @UP1 ULOP3.LUT UR40, UR40, 0x1, UR4, 0x78, !UPT ;  /* 0x0000000128281892 */ /* 0x000fe2000f8e7804 */
[----:B------:R-:W-:-:S04]  /*20f0*/  IMAD.WIDE.U32 R104, R100, UR8, R4 ;  /* 0x0000000864687c25 */ /* 0x000fc8000f8e0004 */
[----:B------:R-:W-:Y:S02]  /*2100*/  IMAD R11, R100, UR9, R11 ;  /* 0x00000009640b7c24 */ /* 0x000fe4000f8e020b */
[----:B------:R-:W-:Y:S01]  /*2110*/  IMAD.MOV.U32 R0, RZ, RZ, -0x1 ;  /* 0xffffffffff007424 */ /* 0x000fe200078e00ff */
[----:B------:R-:W-:Y:S06]  /*2120*/  @P0 BRA `(.L_x_32) ;  /* 0x0000004000040947 */ /* 0x000fec0003800000 */
[----:B-----5:R-:W-:Y:S01]  /*2130*/  FSETP.NEU.AND P1, PT, R89, RZ, PT ;  /* 0x000000ff5900720b */ /* 0x020fe20003f2d000 */
[----:B------:R-:W-:Y:S01]  /*2140*/  IMAD.IADD R4, R93, 0x1, -R3 ;  /* 0x000000015d047824 */ /* 0x000fe200078e0a03 */
[----:B------:R-:W-:Y:S01]  /*2150*/  BSSY B0, `(.L_x_32) ;  /* 0x00003fe000007945 */ /* 0x000fe20003800000 */
[----:B------:R-:W-:Y:S02]  /*2160*/  IMAD.IADD R3, R98, 0x1, -R7 ;  /* 0x0000000162037824 */ /* 0x000fe400078e0a07 */
[----:B------:R-:W-:Y:S01]  /*2170*/  IMAD.IADD R115, R105, 0x1, R11 ;  /* 0x0000000169737824 */ /* 0x000fe200078e020b */
[----:B------:R-:W-:-:S04]  /*2180*/  ISETP.GT.AND P0, PT, R4, RZ, PT ;  /* 0x000000ff0400720c */ /* 0x000fc80003f04270 */
[----:B------:R-:W-:-:S03]  /*2190*/  ISETP.GT.AND P3, PT, R3, RZ, P0 ;  /* 0x000000ff0300720c */ /* 0x000fc60000764270 */
[----:B------:R-:W-:Y:S10]  /*21a0*/  @!P1 BRA `(.L_x_33) ;  /* 0x0000002c00289947 */ /* 0x000ff40003800000 */
[----:B------:R-:W0:Y:S01]  /*21b0*/  LDC.64 R108, c[0x0][0x5b8] ;  /* 0x00016e00ff6c7b82 */ /* 0x000e220000000a00 */
[----:B------:R-:W-:-:S07]  /*21c0*/  ULDC.64 UR4, c[0x0][0x5c0] ;  /* 0x0001700000047ab9 */ /* 0x000fce0000000a00 */
[----:B------:R-:W1:Y:S08]  /*21d0*/  LDC.64 R110, c[0x0][0x5b0] ;  /* 0x00016c00ff6e7b82 */ /* 0x000e700000000a00 */
[----:B------:R-:W2:Y:S01]  /*21e0*/  LDC.64 R112, c[0x0][0x5a8] ;  /* 0x00016a00ff707b82 */ /* 0x000ea20000000a00 */
[-C--:B0-----:R-:W-:Y:S02]  /*21f0*/  IMAD R6, R13, R108.reuse, RZ ;  /* 0x0000006c0d067224 */ /* 0x081fe400078e02ff */
[----:B------:R-:W-:-:S04]  /*2200*/  IMAD.WIDE.U32 R106, R99, R108, R8 ;  /* 0x0000006c636a7225 */ /* 0x000fc800078e0008 */
[----:B------:R-:W-:Y:S02]  /*2210*/  IMAD R105, R99, R109, R6 ;  /* 0x0000006d63697224 */ /* 0x000fe400078e0206 */
[-C--:B-1----:R-:W-:Y:S02]  /*2220*/  IMAD R5, R101, R110.reuse, RZ ;  /* 0x0000006e65057224 */ /* 0x082fe400078e02ff */
[----:B------:R-:W-:Y:S02]  /*2230*/  IMAD.IADD R13, R107, 0x1, R105 ;  /* 0x000000016b0d7824 */ /* 0x000fe400078e0269 */
[----:B------:R-:W-:Y:S02]  /*2240*/  IMAD.MOV.U32 R12, RZ, RZ, R106 ;  /* 0x000000ffff0c7224 */ /* 0x000fe400078e006a */
[C---:B------:R-:W-:Y:S02]  /*2250*/  IMAD R109, R100.reuse, R111, R5 ;  /* 0x0000006f646d7224 */ /* 0x040fe400078e0205 */
[----:B------:R-:W-:-:S04]  /*2260*/  IMAD.WIDE.U32 R6, R100, R110, R12 ;  /* 0x0000006e64067225 */ /* 0x000fc800078e000c */
[----:B------:R-:W-:Y:S01]  /*2270*/  IMAD.IADD R5, R7, 0x1, R109 ;  /* 0x0000000107057824 */ /* 0x000fe200078e026d */
[----:B--2---:R-:W-:-:S04]  /*2280*/  LEA R14, P1, R6, R112, 0x1 ;  /* 0x00000070060e7211 */ /* 0x004fc800078208ff */
[----:B------:R-:W-:-:S05]  /*2290*/  LEA.HI.X R15, R6, R113, R5, 0x1, P1 ;  /* 0x00000071060f7211 */ /* 0x000fca00008f0c05 */
[----:B------:R0:W2:Y:S01]  /*22a0*/  @P3 LDG.E.LTC128B.U16 R5, desc[UR38][R14.64] ;  /* 0x000000260e053981 */ /* 0x0000a2000c1e1520 */
[----:B------:R-:W-:Y:S01]  /*22b0*/  IMAD.WIDE.U32 R6, R100, R110, R8 ;  /* 0x0000006e64067225 */ /* 0x000fe200078e0008 */
[----:B------:R-:W-:Y:S03]  /*22c0*/  BSSY B1, `(.L_x_34) ;  /* 0x0000013000017945 */ /* 0x000fe60003800000 */
[----:B------:R-:W-:Y:S02]  /*22d0*/  IMAD.IADD R7, R109, 0x1, R7 ;  /* 0x000000016d077824 */ /* 0x000fe400078e0207 */
[----:B------:R-:W-:Y:S01]  /*22e0*/  IMAD.WIDE.U32 R20, R99, R108, R6 ;  /* 0x0000006c63147225 */ /* 0x000fe200078e0006 */
[----:B0-----:R-:W-:-:S03]  /*22f0*/  SHF.L.U64.HI R15, R110, 0x3, R111 ;  /* 0x000000036e0f7819 */ /* 0x001fc6000001026f */
[----:B------:R-:W-:Y:S01]  /*2300*/  IMAD.IADD R7, R105, 0x1, R21 ;  /* 0x0000000169077824 */ /* 0x000fe200078e0215 */
[----:B------:R-:W-:Y:S01]  /*2310*/  LEA R6, P4, R20, R112, 0x1 ;  /* 0x0000007014067211 */ /* 0x000fe200078808ff */
[----:B------:R-:W-:-:S03]  /*2320*/  IMAD.SHL.U32 R14, R110, 0x8, RZ ;  /* 0x000000086e0e7824 */ /* 0x000fc600078e00ff */
[----:B------:R-:W-:Y:S01]  /*2330*/  LEA.HI.X R7, R20, R113, R7, 0x1, P4 ;  /* 0x0000007114077211 */ /* 0x000fe200020f0c07 */
[----:B--2---:R-:W-:-:S05]  /*2340*/  HADD2.F32 R10, -RZ, R5.H0_H0 ;  /* 0x20000005ff0a7230 */ /* 0x004fca0000004100 */
[----:B------:R-:W-:Y:S01]  /*2350*/  FMUL R11, R10, R89 ;  /* 0x000000590a0b7220 */ /* 0x000fe20000400000 */
[----:B------:R-:W-:-:S03]  /*2360*/  LEA R10, P1, R104, UR4, 0x1 ;  /* 0x00000004680a7c11 */ /* 0x000fc6000f8208ff */
[----:B------:R-:W-:Y:S01]  /*2370*/  FFMA R24, R24, R88, R11 ;  /* 0x0000005818187223 */ /* 0x000fe2000000000b */
[----:B------:R-:W-:Y:S02]  /*2380*/  LEA.HI.X R11, R104, UR5, R115, 0x1, P1 ;  /* 0x00000005680b7c11 */ /* 0x000fe400088f0c73 */
[----:B------:R-:W-:Y:S02]  /*2390*/  ISETP.GT.AND P1, PT, R4, 0x1, PT ;  /* 0x000000010400780c */ /* 0x000fe40003f24270 */
[----:B------:R-:W-:Y:S02]  /*23a0*/  F2FP.F16.F32.PACK_AB R24, RZ, R24 ;  /* 0x00000018ff18723e */ /* 0x000fe400000000ff */
[----:B------:R-:W-:-:S03]  /*23b0*/  ISETP.GT.AND P2, PT, R3, RZ, P1 ;  /* 0x000000ff0300720c */ /* 0x000fc60000f44270 */
[----:B------:R0:W-:Y:S10]  /*23c0*/  @P3 STG.E.U16 desc[UR38][R10.64], R24 ;  /* 0x000000180a003986 */ /* 0x0001f4000c101526 */
[----:B------:R-:W-:Y:S05]  /*23d0*/  @!P2 BRA `(.L_x_35) ;  /* 0x000000000004a947 */ /* 0x000fea0003800000 */
[----:B------:R1:W5:Y:S02]  /*23e0*/  LDG.E.LTC128B.U16 R5, desc[UR38][R6.64+0x2] ;  /* 0x0000022606057981 */ /* 0x000364000c1e1520 */
.L_x_35:
[----:B------:R-:W-:Y:S05]  /*23f0*/  BSYNC B1 ;  /* 0x0000000000017941 */ /* 0x000fea0003800000 */
.L_x_34:
[----:B-----5:R-:W-:Y:S01]  /*2400*/  HADD2.F32 R12, -RZ, R5.H0_H0 ;  /* 0x20000005ff0c7230 */ /* 0x020fe20000004100 */
[----:B------:R-:W-:Y:S01]  /*2410*/  ISETP.GT.AND P0, PT, R3, 0x8, P0 ;  /* 0x000000080300780c */ /* 0x000fe20000704270 */
[----:B------:R-:W-:Y:S01]  /*2420*/  IMAD.WIDE.U32 R20, R100, R110, R14 ;  /* 0x0000006e64147225 */ /* 0x000fe200078e000e */
[----:B0-----:R-:W-:-:S03]  /*2430*/  PRMT R24, R5, 0x7610, R24 ;  /* 0x0000761005187816 */ /* 0x001fc60000000018 */
[----:B------:R-:W-:Y:S01]  /*2440*/  FMUL R12, R12, R89 ;  /* 0x000000590c0c7220 */ /* 0x000fe20000400000 */
[----:B------:R-:W-:Y:S01]  /*2450*/  IMAD.IADD R109, R109, 0x1, R21 ;  /* 0x000000016d6d7824 */ /* 0x000fe200078e0215 */
[----:B------:R-:W-:Y:S02]  /*2460*/  IADD3 R106, P3, R106, R20, RZ ;  /* 0x000000146a6a7210 */ /* 0x000fe40007f7e0ff */
[----:B------:R-:W-:-:S03]  /*2470*/  FFMA R12, R25, R88, R12 ;  /* 0x00000058190c7223 */ /* 0x000fc6000000000c */
[----:B------:R-:W-:Y:S01]  /*2480*/  IMAD.X R13, R109, 0x1, R13, P3 ;  /* 0x000000016d0d7824 */ /* 0x000fe200018e060d */
[C---:B------:R-:W-:Y:S02]  /*2490*/  LEA R14, P3, R106.reuse, R112, 0x1 ;  /* 0x000000706a0e7211 */ /* 0x040fe400078608ff */
[----:B------:R-:W-:Y:S02]  /*24a0*/  F2FP.F16.F32.PACK_AB R12, RZ, R12 ;  /* 0x0000000cff0c723e */ /* 0x000fe400000000ff */
[----:B------:R-:W-:Y:S02]  /*24b0*/  LEA.HI.X R15, R106, R113, R13, 0x1, P3 ;  /* 0x000000716a0f7211 */ /* 0x000fe400018f0c0d */
[----:B------:R-:W-:-:S05]  /*24c0*/  PRMT R21, R12, 0x7610, R21 ;  /* 0x000076100c157816 */ /* 0x000fca0000000015 */
[----:B------:R0:W-:Y:S04]  /*24d0*/  @P2 STG.E.U16 desc[UR38][R10.64+0x2], R21 ;  /* 0x000002150a002986 */ /* 0x0001e8000c101526 */
[----:B------:R-:W2:Y:S01]  /*24e0*/  @P0 LDG.E.LTC128B.U16 R24, desc[UR38][R14.64] ;  /* 0x000000260e180981 */ /* 0x000ea2000c1e1520 */
[----:B------:R-:W-:Y:S01]  /*24f0*/  IADD3 R20, P2, R8, R20, RZ ;  /* 0x0000001408147210 */ /* 0x000fe20007f5e0ff */
[----:B------:R-:W-:Y:S01]  /*2500*/  BSSY B1, `(.L_x_36) ;  /* 0x0000011000017945 */ /* 0x000fe20003800000 */
[C---:B------:R-:W-:Y:S02]  /*2510*/  SHF.L.U64.HI R13, R90.reuse, 0x1, R91 ;  /* 0x000000015a0d7819 */ /* 0x040fe4000001025b */
[----:B------:R-:W-:Y:S01]  /*2520*/  ISETP.GT.AND P1, PT, R3, 0x8, P1 ;  /* 0x000000080300780c */ /* 0x000fe20000f24270 */
[----:B0-----:R-:W-:Y:S01]  /*2530*/  IMAD.X R21, R9, 0x1, R109, P2 ;  /* 0x0000000109157824 */ /* 0x001fe200010e066d */
[----:B------:R-:W-:Y:S01]  /*2540*/  LEA R12, P2, R90, R10, 0x1 ;  /* 0x0000000a5a0c7211 */ /* 0x000fe200078408ff */
[----:B------:R-:W-:-:S04]  /*2550*/  IMAD.WIDE.U32 R20, R99, R108, R20 ;  /* 0x0000006c63147225 */ /* 0x000fc800078e0014 */
[----:B------:R-:W-:Y:S02]  /*2560*/  IMAD.X R13, R13, 0x1, R11, P2 ;  /* 0x000000010d0d7824 */ /* 0x000fe400010e060b */
[----:B------:R-:W-:Y:S02]  /*2570*/  IMAD.IADD R9, R105, 0x1, R21 ;  /* 0x0000000169097824 */ /* 0x000fe400078e0215 */
[----:B--2---:R-:W-:-:S05]  /*2580*/  HADD2.F32 R8, -RZ, R24.H0_H0 ;  /* 0x20000018ff087230 */ /* 0x004fca0000004100 */
[----:B------:R-:W-:Y:S01]  /*2590*/  FMUL R5, R8, R89 ;  /* 0x0000005908057220 */ /* 0x000fe20000400000 */
[----:B------:R-:W-:-:S03]  /*25a0*/  LEA R8, P3, R20, R112, 0x1 ;  /* 0x0000007014087211 */ /* 0x000fc600078608ff */
[----:B------:R-:W-:Y:S01]  /*25b0*/  FFMA R5, R26, R88, R5 ;  /* 0x000000581a057223 */ /* 0x000fe20000000005 */
[----:B------:R-:W-:-:S04]  /*25c0*/  LEA.HI.X R9, R20, R113, R9, 0x1, P3 ;  /* 0x0000007114097211 */ /* 0x000fc800018f0c09 */
[----:B------:R-:W-:-:S05]  /*25d0*/  F2FP.F16.F32.PACK_AB R5, RZ, R5 ;  /* 0x00000005ff05723e */ /* 0x000fca00000000ff */
[----:B------:R0:W-:Y:S01]  /*25e0*/  @P0 STG.E.U16 desc[UR38][R12.64], R5 ;  /* 0x000000050c000986 */ /* 0x0001e2000c101526 */
[----:B------:R-:W-:Y:S05]  /*25f0*/  @!P1 BRA `(.L_x_37) ;  /* 0x0000000000049947 */ /* 0x000fea0003800000 */
[----:B------:R2:W5:Y:S02]  /*2600*/  LDG.E.LTC128B.U16 R24, desc[UR38][R8.64+0x2] ;  /* 0x0000022608187981 */ /* 0x000564000c1e1520 */
.L_x_37:
[----:B------:R-:W-:Y:S05]  /*2610*/  BSYNC B1 ;  /* 0x0000000000017941 */ /* 0x000fea0003800000 */
.L_x_36:
[----:B-----5:R-:W-:Y:S01]  /*2620*/  HADD2.F32 R14, -RZ, R24.H0_H0 ;  /* 0x20000018ff0e7230 */ /* 0x020fe20000004100 */
[----:B------:R-:W-:Y:S01]  /*2630*/  ISETP.GT.AND P0, PT, R4, 0x8, PT ;  /* 0x000000080400780c */ /* 0x000fe20003f04270 */
[----:B------:R-:W-:Y:S03]  /*2640*/  BSSY B1, `(.L_x_38) ;  /* 0x0000008000017945 */ /* 0x000fe60003800000 */
[----:B------:R-:W-:Y:S01]  /*2650*/  FMUL R14, R14, R89 ;  /* 0x000000590e0e7220 */ /* 0x000fe20000400000 */
[----:B------:R-:W-:-:S03]  /*2660*/  ISETP.GT.AND P2, PT, R3, RZ, P0 ;  /* 0x000000ff0300720c */ /* 0x000fc60000744270 */
[----:B------:R-:W-:-:S05]  /*2670*/  FFMA R14, R27, R88, R14 ;  /* 0x000000581b0e7223 */ /* 0x000fca000000000e */
[----:B------:R-:W-:-:S05]  /*2680*/  F2FP.F16.F32.PACK_AB R14, RZ, R14 ;  /* 0x0000000eff0e723e */ /* 0x000fca00000000ff */
[----:B------:R3:W-:Y:S01]  /*2690*/  @P1 STG.E.U16 desc[UR38][R12.64+0x2], R14 ;  /* 0x0000020e0c001986 */ /* 0x0007e2000c101526 */
[----:B------:R-:W-:Y:S05]  /*26a0*/  @!P2 BRA `(.L_x_39) ;  /* 0x000000000004a947 */ /* 0x000fea0003800000 */
[----:B------:R4:W5:Y:S02]  /*26b0*/  LDG.E.LTC128B.U16 R24, desc[UR38][R6.64+0x10] ;  /* 0x0000102606187981 */ /* 0x000964000c1e1520 */
.L_x_39:
[----:B------:R-:W-:Y:S05]  /*26c0*/  BSYNC B1 ;  /* 0x0000000000017941 */ /* 0x000fea0003800000 */
.L_x_38:
[----:B---3-5:R-:W-:Y:S01]  /*26d0*/  HADD2.F32 R14, -RZ, R24.H0_H0 ;  /* 0x20000018ff0e7230 */ /* 0x028fe20000004100 */
[----:B------:R-:W-:Y:S01]  /*26e0*/  ISETP.GT.AND P1, PT, R4, 0x9, PT ;  /* 0x000000090400780c */ /* 0x000fe20003f24270 */
[----:B------:R-:W-:Y:S03]  /*26f0*/  BSSY B1, `(.L_x_40) ;  /* 0x0000008000017945 */ /* 0x000fe60003800000 */
[----:B0-----:R-:W-:Y:S01]  /*2700*/  FMUL R5, R14, R89 ;  /* 0x000000590e057220 */ /* 0x001fe20000400000 */
[----:B------:R-:W-:-:S03]  /*2710*/  ISETP.GT.AND P3, PT, R3, RZ, P1 ;  /* 0x000000ff0300720c */ /* 0x000fc60000f64270 */
[----:B------:R-:W-:-:S05]  /*2720*/  FFMA R5, R28, R88, R5 ;  /* 0x000000581c057223 */ /* 0x000fca0000000005 */
[----:B------:R-:W-:-:S05]  /*2730*/  F2FP.F16.F32.PACK_AB R5, RZ, R5 ;  /* 0x00000005ff05723e */ /* 0x000fca00000000ff */
[----:B------:R0:W-:Y:S01]  /*2740*/  @P2 STG.E.U16 desc[UR38][R10.64+0x10], R5 ;  /* 0x000010050a002986 */ /* 0x0001e2000c101526 */
[----:B------:R-:W-:Y:S05]  /*2750*/  @!P3 BRA `(.L_x_41) ;  /* 0x000000000004b947 */ /* 0x000fea0003800000 */
[----:B------:R3:W5:Y:S02]  /*2760*/  LDG.E.LTC128B.U16 R24, desc[UR38][R6.64+0x12] ;  /* 0x0000122606187981 */ /* 0x000764000c1e1520 */
.L_x_41:
[----:B------:R-:W-:Y:S05]  /*2770*/  BSYNC B1 ;  /* 0x0000000000017941 */ /* 0x000fea0003800000 */
.L_x_40:
[----:B-----5:R-:W-:Y:S01]  /*2780*/  HADD2.F32 R14, -RZ, R24.H0_H0 ;  /* 0x20000018ff0e7230 */ /* 0x020fe20000004100 */
[----:B------:R-:W-:Y:S01]  /*2790*/  ISETP.GT.AND P0, PT, R3, 0x8, P0 ;  /* 0x000000080300780c */ /* 0x000fe20000704270 */
[----:B------:R-:W-:Y:S03]  /*27a0*/  BSSY B1, `(.L_x_42) ;  /* 0x0000007000017945 */ /* 0x000fe60003800000 */
[----:B------:R-:W-:-:S04]  /*27b0*/  FMUL R14, R14, R89 ;  /* 0x000000590e0e7220 */ /* 0x000fc80000400000 */
[----:B------:R-:W-:-:S05]  /*27c0*/  FFMA R14, R29, R88, R14 ;  /* 0x000000581d0e7223 */ /* 0x000fca000000000e */
[----:B------:R-:W-:-:S05]  /*27d0*/  F2FP.F16.F32.PACK_AB R14, RZ, R14 ;  /* 0x0000000eff0e723e */ /* 0x000fca00000000ff */
[----:B------:R0:W-:Y:S01]  /*27e0*/  @P3 STG.E.U16 desc[UR38][R10.64+0x12], R14 ;  /* 0x0000120e0a003986 */ /* 0x0001e2000c101526 */
[----:B------:R-:W-:Y:S05]  /*27f0*/  @!P0 BRA `(.L_x_43) ;  /* 0x0000000000048947 */ /* 0x000fea0003800000 */
[----:B------:R0:W5:Y:S02]  /*2800*/  LDG.E.LTC128B.U16 R24, desc[UR38][R8.64+0x10] ;  /* 0x0000102608187981 */ /* 0x000164000c1e1520 */
.L_x_43:
[----:B------:R-:W-:Y:S05]  /*2810*/  BSYNC B1 ;  /* 0x0000000000017941 */ /* 0x000fea0003800000 */
.L_x_42:
[----:B0----5:R-:W-:Y:S01]  /*2820*/  HADD2.F32 R14, -RZ, R24.H0_H0 ;  /* 0x20000018ff0e7230 */ /* 0x021fe20000004100 */
        /* <DEDUP_REMOVED lines=8> */
.L_x_45:
[----:B------:R-:W-:Y:S05]  /*28b0*/  BSYNC B1 ;  /* 0x0000000000017941 */ /* 0x000fea0003800000 */
.L_x_44:
        /* <DEDUP_REMOVED lines=10> */
.L_x_47:
[----:B------:R-:W-:Y:S05]  /*2960*/  BSYNC B1 ;  /* 0x0000000000017941 */ /* 0x000fea0003800000 */
.L_x_46:
[----:B0----5:R-:W-:Y:S01]  /*2970*/  HADD2.F32 R14, -RZ, R24.H0_H0 ;  /* 0x20000018ff0e7230 */ /* 0x021fe20000004100 */
        /* <DEDUP_REMOVED lines=9> */
.L_x_49:
[----:B------:R-:W-:Y:S05]  /*2a10*/  BSYNC B1 ;  /* 0x0000000000017941 */ /* 0x000fea0003800000 */
.L_x_48:
        /* <DEDUP_REMOVED lines=9> */
.L_x_51:
[----:B------:R-:W-:Y:S05]  /*2ab0*/  BSYNC B1 ;  /* 0x0000000000017941 */ /* 0x000fea0003800000 */
.L_x_50:
        /* <DEDUP_REMOVED lines=9> */
.L_x_53:
[----:B------:R-:W-:Y:S05]  /*2b50*/  BSYNC B1 ;  /* 0x0000000000017941 */ /* 0x000fea0003800000 */
.L_x_52:
        /* <DEDUP_REMOVED lines=10> */
.L_x_55:
[----:B------:R-:W-:Y:S05]  /*2c00*/  BSYNC B1 ;  /* 0x0000000000017941 */ /* 0x000fea0003800000 */
.L_x_54:
        /* <DEDUP_REMOVED lines=10> */
.L_x_57:
[----:B------:R-:W-:Y:S05]  /*2cb0*/  BSYNC B1 ;  /* 0x0000000000017941 */ /* 0x000fea0003800000 */
.L_x_56:
        /* <DEDUP_REMOVED lines=9> */
.L_x_59:
[----:B------:R-:W-:Y:S05]  /*2d50*/  BSYNC B1 ;  /* 0x0000000000017941 */ /* 0x000fea0003800000 */
.L_x_58:
        /* <DEDUP_REMOVED lines=9> */
.L_x_61:
[----:B------:R-:W-:Y:S05]  /*2df0*/  BSYNC B1 ;  /* 0x0000000000017941 */ /* 0x000fea0003800000 */
.L_x_60:
        /* <DEDUP_REMOVED lines=10> */
.L_x_63:
[----:B------:R-:W-:Y:S05]  /*2ea0*/  BSYNC B1 ;  /* 0x0000000000017941 */ /* 0x000fea0003800000 */
.L_x_62:
        /* <DEDUP_REMOVED lines=10> */
.L_x_65:
[----:B------:R-:W-:Y:S05]  /*2f50*/  BSYNC B1 ;  /* 0x0000000000017941 */ /* 0x000fea0003800000 */
.L_x_64:
        /* <DEDUP_REMOVED lines=9> */
.L_x_67:
[----:B------:R-:W-:Y:S05]  /*2ff0*/  BSYNC B1 ;  /* 0x0000000000017941 */ /* 0x000fea0003800000 */
.L_x_66:
        /* <DEDUP_REMOVED lines=9> */
.L_x_69:
[----:B------:R-:W-:Y:S05]  /*3090*/  BSYNC B1 ;  /* 0x0000000000017941 */ /* 0x000fea0003800000 */
.L_x_68:
        /* <DEDUP_REMOVED lines=10> */
.L_x_71:
[----:B------:R-:W-:Y:S05]  /*3140*/  BSYNC B1 ;  /* 0x0000000000017941 */ /* 0x000fea0003800000 */
.L_x_70:
        /* <DEDUP_REMOVED lines=10> */
.L_x_73:
[----:B------:R-:W-:Y:S05]  /*31f0*/  BSYNC B1 ;  /* 0x0000000000017941 */ /* 0x000fea0003800000 */
.L_x_72:
        /* <DEDUP_REMOVED lines=9> */
.L_x_75:
[----:B------:R-:W-:Y:S05]  /*3290*/  BSYNC B1 ;  /* 0x0000000000017941 */ /* 0x000fea0003800000 */
.L_x_74:
        /* <DEDUP_REMOVED lines=9> */
.L_x_77:
[----:B------:R-:W-:Y:S05]  /*3330*/  BSYNC B1 ;  /* 0x0000000000017941 */ /* 0x000fea0003800000 */
.L_x_76:
        /* <DEDUP_REMOVED lines=10> */
.L_x_79:
[----:B------:R-:W-:Y:S05]  /*33e0*/  BSYNC B1 ;  /* 0x0000000000017941 */ /* 0x000fea0003800000 */
.L_x_78:
        /* <DEDUP_REMOVED lines=10> */
.L_x_81:
[----:B------:R-:W-:Y:S05]  /*3490*/  BSYNC B1 ;  /* 0x0000000000017941 */ /* 0x000fea0003800000 */
.L_x_80:
        /* <DEDUP_REMOVED lines=9> */
.L_x_83:
[----:B------:R-:W-:Y:S05]  /*3530*/  BSYNC B1 ;  /* 0x0000000000017941 */ /* 0x000fea0003800000 */
.L_x_82:
        /* <DEDUP_REMOVED lines=9> */
.L_x_85:
[----:B------:R-:W-:Y:S05]  /*35d0*/  BSYNC B1 ;  /* 0x0000000000017941 */ /* 0x000fea0003800000 */
.L_x_84:
        /* <DEDUP_REMOVED lines=10> */
.L_x_87:
[----:B------:R-:W-:Y:S05]  /*3680*/  BSYNC B1 ;  /* 0x0000000000017941 */ /* 0x000fea0003800000 */
.L_x_86:
        /* <DEDUP_REMOVED lines=10> */
.L_x_89:
[----:B------:R-:W-:Y:S05]  /*3730*/  BSYNC B1 ;  /* 0x0000000000017941 */ /* 0x000fea0003800000 */
.L_x_88:
        /* <DEDUP_REMOVED lines=9> */
.L_x_91:
[----:B------:R-:W-:Y:S05]  /*37d0*/  BSYNC B1 ;  /* 0x0000000000017941 */ /* 0x000fea0003800000 */
.L_x_90:
        /* <DEDUP_REMOVED lines=9> */
.L_x_93:
[----:B------:R-:W-:Y:S05]  /*3870*/  BSYNC B1 ;  /* 0x0000000000017941 */ /* 0x000fea0003800000 */
.L_x_92:
        /* <DEDUP_REMOVED lines=10> */
.L_x_95:
[----:B------:R-:W-:Y:S05]  /*3920*/  BSYNC B1 ;  /* 0x0000000000017941 */ /* 0x000fea0003800000 */
.L_x_94:
        /* <DEDUP_REMOVED lines=10> */
.L_x_97:
[----:B------:R-:W-:Y:S05]  /*39d0*/  BSYNC B1 ;  /* 0x0000000000017941 */ /* 0x000fea0003800000 */
.L_x_96:
        /* <DEDUP_REMOVED lines=9> */
.L_x_99:
[----:B------:R-:W-:Y:S05]  /*3a70*/  BSYNC B1 ;  /* 0x0000000000017941 */ /* 0x000fea0003800000 */
.L_x_98:
        /* <DEDUP_REMOVED lines=9> */
.L_x_101:
[----:B------:R-:W-:Y:S05]  /*3b10*/  BSYNC B1 ;  /* 0x0000000000017941 */ /* 0x000fea0003800000 */
.L_x_100:
        /* <DEDUP_REMOVED lines=10> */
.L_x_103:
[----:B------:R-:W-:Y:S05]  /*3bc0*/  BSYNC B1 ;  /* 0x0000000000017941 */ /* 0x000fea0003800000 */
.L_x_102:
        /* <DEDUP_REMOVED lines=10> */
.L_x_105:
[----:B------:R-:W-:Y:S05]  /*3c70*/  BSYNC B1 ;  /* 0x0000000000017941 */ /* 0x000fea0003800000 */
.L_x_104:
        /* <DEDUP_REMOVED lines=9> */
.L_x_107:
[----:B------:R-:W-:Y:S05]  /*3d10*/  BSYNC B1 ;  /* 0x0000000000017941 */ /* 0x000fea0003800000 */
.L_x_106:
        /* <DEDUP_REMOVED lines=9> */
.L_x_109:
[----:B------:R-:W-:Y:S05]  /*3db0*/  BSYNC B1 ;  /* 0x0000000000017941 */ /* 0x000fea0003800000 */
.L_x_108:
        /* <DEDUP_REMOVED lines=10> */
.L_x_111:
[----:B------:R-:W-:Y:S05]  /*3e60*/  BSYNC B1 ;  /* 0x0000000000017941 */ /* 0x000fea0003800000 */
.L_x_110:
        /* <DEDUP_REMOVED lines=10> */
.L_x_113:
[----:B------:R-:W-:Y:S05]  /*3f10*/  BSYNC B1 ;  /* 0x0000000000017941 */ /* 0x000fea0003800000 */
.L_x_112:
        /* <DEDUP_REMOVED lines=9> */
.L_x_115:
[----:B------:R-:W-:Y:S05]  /*3fb0*/  BSYNC B1 ;  /* 0x0000000000017941 */ /* 0x000fea0003800000 */
.L_x_114:
        /* <DEDUP_REMOVED lines=9> */
.L_x_117:
[----:B------:R-:W-:Y:S05]  /*4050*/  BSYNC B1 ;  /* 0x0000000000017941 */ /* 0x000fea0003800000 */
.L_x_116:
        /* <DEDUP_REMOVED lines=10> */
.L_x_119:
[----:B------:R-:W-:Y:S05]  /*4100*/  BSYNC B1 ;  /* 0x0000000000017941 */ /* 0x000fea0003800000 */
.L_x_118:
        /* <DEDUP_REMOVED lines=10> */
.L_x_121:
[----:B------:R-:W-:Y:S05]  /*41b0*/  BSYNC B1 ;  /* 0x0000000000017941 */ /* 0x000fea0003800000 */
.L_x_120:
        /* <DEDUP_REMOVED lines=9> */
.L_x_123:
[----:B------:R-:W-:Y:S05]  /*4250*/  BSYNC B1 ;  /* 0x0000000000017941 */ /* 0x000fea0003800000 */
.L_x_122:
        /* <DEDUP_REMOVED lines=9> */
.L_x_125:
[----:B------:R-:W-:Y:S05]  /*42f0*/  BSYNC B1 ;  /* 0x0000000000017941 */ /* 0x000fea0003800000 */
.L_x_124:
        /* <DEDUP_REMOVED lines=10> */
.L_x_127:
[----:B------:R-:W-:Y:S05]  /*43a0*/  BSYNC B1 ;  /* 0x0000000000017941 */ /* 0x000fea0003800000 */
.L_x_126:
        /* <DEDUP_REMOVED lines=10> */
.L_x_129:
[----:B------:R-:W-:Y:S05]  /*4450*/  BSYNC B1 ;  /* 0x0000000000017941 */ /* 0x000fea0003800000 */
.L_x_128:
        /* <DEDUP_REMOVED lines=9> */
.L_x_131:
[----:B------:R-:W-:Y:S05]  /*44f0*/  BSYNC B1 ;  /* 0x0000000000017941 */ /* 0x000fea0003800000 */
.L_x_130:
        /* <DEDUP_REMOVED lines=9> */
.L_x_133:
[----:B------:R-:W-:Y:S05]  /*4590*/  BSYNC B1 ;  /* 0x0000000000017941 */ /* 0x000fea0003800000 */
.L_x_132:
        /* <DEDUP_REMOVED lines=10> */
.L_x_135:
[----:B------:R-:W-:Y:S05]  /*4640*/  BSYNC B1 ;  /* 0x0000000000017941 */ /* 0x000fea0003800000 */
.L_x_134:
        /* <DEDUP_REMOVED lines=10> */
.L_x_137:
[----:B------:R-:W-:Y:S05]  /*46f0*/  BSYNC B1 ;  /* 0x0000000000017941 */ /* 0x000fea0003800000 */
.L_x_136:
        /* <DEDUP_REMOVED lines=9> */
.L_x_139:
[----:B------:R-:W-:Y:S05]  /*4790*/  BSYNC B1 ;  /* 0x0000000000017941 */ /* 0x000fea0003800000 */
.L_x_138:
        /* <DEDUP_REMOVED lines=9> */
.L_x_141:
[----:B------:R-:W-:Y:S05]  /*4830*/  BSYNC B1 ;  /* 0x0000000000017941 */ /* 0x000fea0003800000 */
.L_x_140:
        /* <DEDUP_REMOVED lines=10> */
.L_x_143:
[----:B------:R-:W-:Y:S05]  /*48e0*/  BSYNC B1 ;  /* 0x0000000000017941 */ /* 0x000fea0003800000 */
.L_x_142:
        /* <DEDUP_REMOVED lines=10> */
.L_x_145:
[----:B------:R-:W-:Y:S05]  /*4990*/  BSYNC B1 ;  /* 0x0000000000017941 */ /* 0x000fea0003800000 */
.L_x_144:
        /* <DEDUP_REMOVED lines=9> */
.L_x_147:
[----:B------:R-:W-:Y:S05]  /*4a30*/  BSYNC B1 ;  /* 0x0000000000017941 */ /* 0x000fea0003800000 */
.L_x_146:
        /* <DEDUP_REMOVED lines=9> */
.L_x_149:
[----:B------:R-:W-:Y:S05]  /*4ad0*/  BSYNC B1 ;  /* 0x0000000000017941 */ /* 0x000fea0003800000 */
.L_x_148:
        /* <DEDUP_REMOVED lines=10> */
.L_x_151:
[----:B------:R-:W-:Y:S05]  /*4b80*/  BSYNC B1 ;  /* 0x0000000000017941 */ /* 0x000fea0003800000 */
.L_x_150:
[----:B0----5:R-:W-:Y:S01]  /*4b90*/  HADD2.F32 R14, -RZ, R24.H0_H0 ;  /* 0x20000018ff0e7230 */ /* 0x021fe20000004100 */
[----:B------:R-:W-:Y:S01]  /*4ba0*/  ISETP.GT.AND P1, PT, R4, 0x79, PT ;  /* 0x000000790400780c */ /* 0x000fe20003f24270 */
[----:B------:R-:W-:Y:S01]  /*4bb0*/  @P2 IMAD.MOV.U32 R4, RZ, RZ, R10 ;  /* 0x000000ffff042224 */ /* 0x000fe200078e000a */
[----:B------:R-:W-:Y:S02]  /*4bc0*/  BSSY B1, `(.L_x_152) ;  /* 0x000000a000017945 */ /* 0x000fe40003800000 */
[----:B------:R-:W-:Y:S01]  /*4bd0*/  FMUL R5, R14, R89 ;  /* 0x000000590e057220 */ /* 0x000fe20000400000 */
[----:B------:R-:W-:-:S03]  /*4be0*/  ISETP.GT.AND P3, PT, R3, RZ, P1 ;  /* 0x000000ff0300720c */ /* 0x000fc60000f64270 */
[----:B------:R-:W-:-:S05]  /*4bf0*/  FFMA R5, R84, R88, R5 ;  /* 0x0000005854057223 */ /* 0x000fca0000000005 */
[----:B------:R-:W-:-:S04]  /*4c00*/  F2FP.F16.F32.PACK_AB R5, RZ, R5 ;  /* 0x00000005ff05723e */ /* 0x000fc800000000ff */
[----:B------:R-:W-:Y:S01]  /*4c10*/  PRMT R14, R5, 0x7610, R14 ;  /* 0x00007610050e7816 */ /* 0x000fe2000000000e */
[----:B------:R-:W-:-:S05]  /*4c20*/  @P2 IMAD.MOV.U32 R5, RZ, RZ, R11 ;  /* 0x000000ffff052224 */ /* 0x000fca00078e000b */
[----:B------:R0:W-:Y:S01]  /*4c30*/  @P2 STG.E.U16 desc[UR38][R4.64+0xf0], R14 ;  /* 0x0000f00e04002986 */ /* 0x0001e2000c101526 */
[----:B------:R-:W-:Y:S05]  /*4c40*/  @!P3 BRA `(.L_x_153) ;  /* 0x000000000004b947 */ /* 0x000fea0003800000 */
[----:B------:R0:W5:Y:S02]  /*4c50*/  LDG.E.LTC128B.U16 R24, desc[UR38][R6.64+0xf2] ;  /* 0x0000f22606187981 */ /* 0x000164000c1e1520 */
.L_x_153:
[----:B------:R-:W-:Y:S05]  /*4c60*/  BSYNC B1 ;  /* 0x0000000000017941 */ /* 0x000fea0003800000 */
.L_x_152:
        /* <DEDUP_REMOVED lines=9> */
.L_x_155:
[----:B------:R-:W-:Y:S05]  /*4d00*/  BSYNC B1 ;  /* 0x0000000000017941 */ /* 0x000fea0003800000 */
.L_x_154:
[----:B0----5:R-:W-:Y:S01]  /*4d10*/  HADD2.F32 R4, -RZ, R24.H0_H0 ;  /* 0x20000018ff047230 */ /* 0x021fe20000004100 */
[----:B------:R-:W-:Y:S01]  /*4d20*/  ISETP.GT.AND P1, PT, R3, 0x8, P1 ;  /* 0x000000080300780c */ /* 0x000fe20000f24270 */
[----:B------:R-:W-:Y:S03]  /*4d30*/  BSSY B1, `(.L_x_156) ;  /* 0x000000a000017945 */ /* 0x000fe60003800000 */
[----:B------:R-:W-:Y:S01]  /*4d40*/  FMUL R5, R4, R89 ;  /* 0x0000005904057220 */ /* 0x000fe20000400000 */
[----:B------:R-:W-:-:S03]  /*4d50*/  @P0 IMAD.MOV.U32 R4, RZ, RZ, R12 ;  /* 0x000000ffff040224 */ /* 0x000fc600078e000c */
[----:B------:R-:W-:-:S05]  /*4d60*/  FFMA R5, R86, R88, R5 ;  /* 0x0000005856057223 */ /* 0x000fca0000000005 */
[----:B------:R-:W-:-:S04]  /*4d70*/  F2FP.F16.F32.PACK_AB R5, RZ, R5 ;  /* 0x00000005ff05723e */ /* 0x000fc800000000ff */
[----:B-1-34-:R-:W-:Y:S01]  /*4d80*/  PRMT R6, R5, 0x7610, R6 ;  /* 0x0000761005067816 */ /* 0x01afe20000000006 */
[----:B------:R-:W-:-:S05]  /*4d90*/  @P0 IMAD.MOV.U32 R5, RZ, RZ, R13 ;  /* 0x000000ffff050224 */ /* 0x000fca00078e000d */
[----:B------:R0:W-:Y:S01]  /*4da0*/  @P0 STG.E.U16 desc[UR38][R4.64+0xf0], R6 ;  /* 0x0000f00604000986 */ /* 0x0001e2000c101526 */
[----:B------:R-:W-:Y:S05]  /*4db0*/  @!P1 BRA `(.L_x_157) ;  /* 0x0000000000049947 */ /* 0x000fea0003800000 */
[----:B------:R1:W5:Y:S02]  /*4dc0*/  LDG.E.LTC128B.U16 R24, desc[UR38][R8.64+0xf2] ;  /* 0x0000f22608187981 */ /* 0x000364000c1e1520 */
.L_x_157:
[----:B------:R-:W-:Y:S05]  /*4dd0*/  BSYNC B1 ;  /* 0x0000000000017941 */ /* 0x000fea0003800000 */
.L_x_156:
[----:B------:R-:W-:Y:S05]  /*4de0*/  @!P1 BRA `(.L_x_158) ;  /* 0x0000001000d09947 */ /* 0x000fea0003800000 */
[----:B-----5:R-:W-:-:S05]  /*4df0*/  HADD2.F32 R24, -RZ, R24.H0_H0 ;  /* 0x20000018ff187230 */ /* 0x020fca0000004100 */
[----:B------:R-:W-:-:S04]  /*4e00*/  FMUL R24, R24, R89 ;  /* 0x0000005918187220 */ /* 0x000fc80000400000 */
[----:B------:R-:W-:-:S05]  /*4e10*/  FFMA R24, R87, R88, R24 ;  /* 0x0000005857187223 */ /* 0x000fca0000000018 */
[----:B------:R-:W-:-:S05]  /*4e20*/  F2FP.F16.F32.PACK_AB R24, RZ, R24 ;  /* 0x00000018ff18723e */ /* 0x000fca00000000ff */
[----:B------:R3:W-:Y:S01]  /*4e30*/  STG.E.U16 desc[UR38][R12.64+0xf2], R24 ;  /* 0x0000f2180c007986 */ /* 0x0007e2000c101526 */
[----:B------:R-:W-:Y:S05]  /*4e40*/  BRA `(.L_x_158) ;  /* 0x0000001000b87947 */ /* 0x000fea0003800000 */
.L_x_33:
[----:B------:R-:W-:Y:S01]  /*4e50*/  ISETP.GT.AND P2, PT, R4, 0x1, PT ;  /* 0x000000010400780c */ /* 0x000fe20003f44270 */
[----:B------:R-:W-:Y:S01]  /*4e60*/  ULDC.64 UR4, c[0x0][0x5c0] ;  /* 0x0001700000047ab9 */ /* 0x000fe20000000a00 */
[-C--:B------:R-:W-:Y:S01]  /*4e70*/  FMUL R24, R24, R88.reuse ;  /* 0x0000005818187220 */ /* 0x080fe20000400000 */
[-C--:B------:R-:W-:Y:S01]  /*4e80*/  FMUL R25, R25, R88.reuse ;  /* 0x0000005819197220 */ /* 0x080fe20000400000 */
[----:B------:R-:W-:Y:S01]  /*4e90*/  ISETP.GT.AND P1, PT, R3, RZ, P2 ;  /* 0x000000ff0300720c */ /* 0x000fe20001724270 */
[-C--:B------:R-:W-:Y:S01]  /*4ea0*/  FMUL R26, R26, R88.reuse ;  /* 0x000000581a1a7220 */ /* 0x080fe20000400000 */
[----:B------:R-:W-:Y:S01]  /*4eb0*/  LEA R6, P4, R104, UR4, 0x1 ;  /* 0x0000000468067c11 */ /* 0x000fe2000f8808ff */
[----:B------:R-:W-:Y:S01]  /*4ec0*/  FMUL R27, R27, R88 ;  /* 0x000000581b1b7220 */ /* 0x000fe20000400000 */
[----:B------:R-:W-:Y:S01]  /*4ed0*/  F2FP.F16.F32.PACK_AB R24, RZ, R24 ;  /* 0x00000018ff18723e */ /* 0x000fe200000000ff */
[-C--:B------:R-:W-:Y:S01]  /*4ee0*/  FMUL R28, R28, R88.reuse ;  /* 0x000000581c1c7220 */ /* 0x080fe20000400000 */
[----:B------:R-:W-:Y:S01]  /*4ef0*/  LEA.HI.X R7, R104, UR5, R115, 0x1, P4 ;  /* 0x0000000568077c11 */ /* 0x000fe2000a0f0c73 */
[-C--:B------:R-:W-:Y:S01]  /*4f00*/  FMUL R29, R29, R88.reuse ;  /* 0x000000581d1d7220 */ /* 0x080fe20000400000 */
[----:B------:R-:W-:Y:S01]  /*4f10*/  F2FP.F16.F32.PACK_AB R25, RZ, R25 ;  /* 0x00000019ff19723e */ /* 0x000fe200000000ff */
[-C--:B------:R-:W-:Y:S01]  /*4f20*/  FMUL R30, R30, R88.reuse ;  /* 0x000000581e1e7220 */ /* 0x080fe20000400000 */
[----:B------:R-:W-:Y:S01]  /*4f30*/  ISETP.GT.AND P2, PT, R3, 0x8, P2 ;  /* 0x000000080300780c */ /* 0x000fe20001744270 */
[----:B------:R-:W-:Y:S01]  /*4f40*/  @P3 STG.E.U16 desc[UR38][R6.64], R24 ;  /* 0x0000001806003986 */ /* 0x000fe2000c101526 */
[C---:B------:R-:W-:Y:S01]  /*4f50*/  SHF.L.U64.HI R5, R90.reuse, 0x1, R91 ;  /* 0x000000015a057819 */ /* 0x040fe2000001025b */
[----:B------:R-:W-:Y:S01]  /*4f60*/  FMUL R31, R31, R88 ;  /* 0x000000581f1f7220 */ /* 0x000fe20000400000 */
[----:B------:R-:W-:Y:S01]  /*4f70*/  LEA R8, P3, R90, R6, 0x1 ;  /* 0x000000065a087211 */ /* 0x000fe200078608ff */
[----:B------:R-:W-:Y:S01]  /*4f80*/  @P1 STG.E.U16 desc[UR38][R6.64+0x2], R25 ;  /* 0x0000021906001986 */ /* 0x000fe2000c101526 */
[----:B------:R-:W-:Y:S01]  /*4f90*/  ISETP.GT.AND P1, PT, R3, 0x8, P0 ;  /* 0x000000080300780c */ /* 0x000fe20000724270 */
[----:B------:R-:W-:Y:S01]  /*4fa0*/  FMUL R32, R32, R88 ;  /* 0x0000005820207220 */ /* 0x000fe20000400000 */
[----:B------:R-:W-:Y:S01]  /*4fb0*/  F2FP.F16.F32.PACK_AB R26, RZ, R26 ;  /* 0x0000001aff1a723e */ /* 0x000fe200000000ff */
[----:B------:R-:W-:Y:S01]  /*4fc0*/  IMAD.X R9, R5, 0x1, R7, P3 ;  /* 0x0000000105097824 */ /* 0x000fe200018e0607 */
[----:B------:R-:W-:Y:S01]  /*4fd0*/  F2FP.F16.F32.PACK_AB R27, RZ, R27 ;  /* 0x0000001bff1b723e */ /* 0x000fe200000000ff */
[-C--:B------:R-:W-:Y:S01]  /*4fe0*/  FMUL R33, R33, R88.reuse ;  /* 0x0000005821217220 */ /* 0x080fe20000400000 */
[----:B------:R-:W-:Y:S01]  /*4ff0*/  ISETP.GT.AND P0, PT, R4, 0x8, PT ;  /* 0x000000080400780c */ /* 0x000fe20003f04270 */
[----:B------:R-:W-:Y:S01]  /*5000*/  FMUL R34, R34, R88 ;  /* 0x0000005822227220 */ /* 0x000fe20000400000 */
[----:B------:R-:W-:Y:S01]  /*5010*/  F2FP.F16.F32.PACK_AB R28, RZ, R28 ;  /* 0x0000001cff1c723e */ /* 0x000fe200000000ff */
[-C--:B------:R-:W-:Y:S01]  /*5020*/  FMUL R35, R35, R88.reuse ;  /* 0x0000005823237220 */ /* 0x080fe20000400000 */
[C---:B------:R-:W-:Y:S01]  /*5030*/  ISETP.GT.AND P4, PT, R3.reuse, RZ, P0 ;  /* 0x000000ff0300720c */ /* 0x040fe20000784270 */
[-C--:B------:R-:W-:Y:S01]  /*5040*/  FMUL R36, R36, R88.reuse ;  /* 0x0000005824247220 */ /* 0x080fe20000400000 */
[----:B------:R-:W-:Y:S01]  /*5050*/  F2FP.F16.F32.PACK_AB R29, RZ, R29 ;  /* 0x0000001dff1d723e */ /* 0x000fe200000000ff */
[----:B------:R-:W-:Y:S01]  /*5060*/  @P1 STG.E.U16 desc[UR38][R8.64], R26 ;  /* 0x0000001a08001986 */ /* 0x000fe2000c101526 */
[----:B------:R-:W-:Y:S01]  /*5070*/  ISETP.GT.AND P1, PT, R3, 0x8, P0 ;  /* 0x000000080300780c */ /* 0x000fe20000724270 */
[----:B------:R-:W-:Y:S01]  /*5080*/  FMUL R37, R37, R88 ;  /* 0x0000005825257220 */ /* 0x000fe20000400000 */
[----:B------:R-:W-:Y:S01]  /*5090*/  F2FP.F16.F32.PACK_AB R30, RZ, R30 ;  /* 0x0000001eff1e723e */ /* 0x000fe200000000ff */
[----:B------:R-:W-:Y:S01]  /*50a0*/  @P2 STG.E.U16 desc[UR38][R8.64+0x2], R27 ;  /* 0x0000021b08002986 */ /* 0x000fe2000c101526 */
[----:B------:R-:W-:Y:S01]  /*50b0*/  ISETP.GT.AND P2, PT, R4, 0x9, PT ;  /* 0x000000090400780c */ /* 0x000fe20003f44270 */
[-C--:B------:R-:W-:Y:S01]  /*50c0*/  FMUL R38, R38, R88.reuse ;  /* 0x0000005826267220 */ /* 0x080fe20000400000 */
[----:B------:R-:W-:Y:S01]  /*50d0*/  F2FP.F16.F32.PACK_AB R31, RZ, R31 ;  /* 0x0000001fff1f723e */ /* 0x000fe200000000ff */
[-C--:B------:R-:W-:Y:S01]  /*50e0*/  FMUL R39, R39, R88.reuse ;  /* 0x0000005827277220 */ /* 0x080fe20000400000 */
[C---:B------:R-:W-:Y:S01]  /*50f0*/  ISETP.GT.AND P3, PT, R3.reuse, RZ, P2 ;  /* 0x000000ff0300720c */ /* 0x040fe20001764270 */
[----:B------:R-:W-:Y:S01]  /*5100*/  @P4 STG.E.U16 desc[UR38][R6.64+0x10], R28 ;  /* 0x0000101c06004986 */ /* 0x000fe2000c101526 */
[----:B------:R-:W-:Y:S01]  /*5110*/  ISETP.GT.AND P2, PT, R3, 0x8, P2 ;  /* 0x000000080300780c */ /* 0x000fe20001744270 */
[-C--:B------:R-:W-:Y:S01]  /*5120*/  FMUL R40, R40, R88.reuse ;  /* 0x0000005828287220 */ /* 0x080fe20000400000 */
[----:B------:R-:W-:Y:S01]  /*5130*/  ISETP.GT.AND P0, PT, R4, 0x10, PT ;  /* 0x000000100400780c */ /* 0x000fe20003f04270 */
[----:B------:R-:W-:Y:S01]  /*5140*/  FMUL R41, R41, R88 ;  /* 0x0000005829297220 */ /* 0x000fe20000400000 */
[----:B------:R-:W-:Y:S01]  /*5150*/  F2FP.F16.F32.PACK_AB R32, RZ, R32 ;  /* 0x00000020ff20723e */ /* 0x000fe200000000ff */
[-C--:B------:R-:W-:Y:S01]  /*5160*/  FMUL R42, R42, R88.reuse ;  /* 0x000000582a2a7220 */ /* 0x080fe20000400000 */
[----:B------:R-:W-:Y:S01]  /*5170*/  ISETP.GT.AND P4, PT, R3, RZ, P0 ;  /* 0x000000ff0300720c */ /* 0x000fe20000784270 */
[-C--:B------:R-:W-:Y:S01]  /*5180*/  FMUL R43, R43, R88.reuse ;  /* 0x000000582b2b7220 */ /* 0x080fe20000400000 */
[----:B------:R-:W-:Y:S01]  /*5190*/  F2FP.F16.F32.PACK_AB R33, RZ, R33 ;  /* 0x00000021ff21723e */ /* 0x000fe200000000ff */
[----:B------:R-:W-:Y:S01]  /*51a0*/  FMUL R44, R44, R88 ;  /* 0x000000582c2c7220 */ /* 0x000fe20000400000 */
[----:B------:R-:W-:Y:S01]  /*51b0*/  F2FP.F16.F32.PACK_AB R34, RZ, R34 ;  /* 0x00000022ff22723e */ /* 0x000fe200000000ff */
[----:B------:R-:W-:Y:S01]  /*51c0*/  @P3 STG.E.U16 desc[UR38][R6.64+0x12], R29 ;  /* 0x0000121d06003986 */ /* 0x000fe2000c101526 */
[----:B------:R-:W-:Y:S01]  /*51d0*/  ISETP.GT.AND P3, PT, R4, 0x11, PT ;  /* 0x000000110400780c */ /* 0x000fe20003f64270 */
[-C--:B------:R-:W-:Y:S01]  /*51e0*/  FMUL R45, R45, R88.reuse ;  /* 0x000000582d2d7220 */ /* 0x080fe20000400000 */
[----:B------:R-:W-:Y:S01]  /*51f0*/  F2FP.F16.F32.PACK_AB R35, RZ, R35 ;  /* 0x00000023ff23723e */ /* 0x000fe200000000ff */
[----:B------:R-:W-:Y:S01]  /*5200*/  @P1 STG.E.U16 desc[UR38][R8.64+0x10], R30 ;  /* 0x0000101e08001986 */ /* 0x000fe2000c101526 */
[C---:B------:R-:W-:Y:S01]  /*5210*/  ISETP.GT.AND P1, PT, R3.reuse, 0x8, P0 ;  /* 0x000000080300780c */ /* 0x040fe20000724270 */
[-C--:B------:R-:W-:Y:S01]  /*5220*/  FMUL R46, R46, R88.reuse ;  /* 0x000000582e2e7220 */ /* 0x080fe20000400000 */
[----:B------:R-:W-:Y:S01]  /*5230*/  ISETP.GT.AND P0, PT, R4, 0x18, PT ;  /* 0x000000180400780c */ /* 0x000fe20003f04270 */
[----:B------:R-:W-:Y:S01]  /*5240*/  @P2 STG.E.U16 desc[UR38][R8.64+0x12], R31 ;  /* 0x0000121f08002986 */ /* 0x000fe2000c101526 */
[----:B------:R-:W-:Y:S01]  /*5250*/  ISETP.GT.AND P2, PT, R3, RZ, P3 ;  /* 0x000000ff0300720c */ /* 0x000fe20001f44270 */
[-C--:B------:R-:W-:Y:S01]  /*5260*/  FMUL R47, R47, R88.reuse ;  /* 0x000000582f2f7220 */ /* 0x080fe20000400000 */
[C---:B------:R-:W-:Y:S01]  /*5270*/  ISETP.GT.AND P3, PT, R3.reuse, 0x8, P3 ;  /* 0x000000080300780c */ /* 0x040fe20001f64270 */
[----:B------:R-:W-:Y:S01]  /*5280*/  @P4 STG.E.U16 desc[UR38][R6.64+0x20], R32 ;  /* 0x0000202006004986 */ /* 0x000fe2000c101526 */
[----:B------:R-:W-:Y:S01]  /*5290*/  ISETP.GT.AND P4, PT, R3, RZ, P0 ;  /* 0x000000ff0300720c */ /* 0x000fe20000784270 */
[----:B------:R-:W-:Y:S01]  /*52a0*/  FMUL R48, R48, R88 ;  /* 0x0000005830307220 */ /* 0x000fe20000400000 */
[----:B------:R-:W-:Y:S01]  /*52b0*/  F2FP.F16.F32.PACK_AB R36, RZ, R36 ;  /* 0x00000024ff24723e */ /* 0x000fe200000000ff */
[-C--:B------:R-:W-:Y:S01]  /*52c0*/  FMUL R49, R49, R88.reuse ;  /* 0x0000005831317220 */ /* 0x080fe20000400000 */
[----:B------:R-:W-:Y:S01]  /*52d0*/  F2FP.F16.F32.PACK_AB R37, RZ, R37 ;  /* 0x00000025ff25723e */ /* 0x000fe200000000ff */
[----:B------:R-:W-:Y:S01]  /*52e0*/  FMUL R50, R50, R88 ;  /* 0x0000005832327220 */ /* 0x000fe20000400000 */
[----:B------:R-:W-:Y:S01]  /*52f0*/  F2FP.F16.F32.PACK_AB R38, RZ, R38 ;  /* 0x00000026ff26723e */ /* 0x000fe200000000ff */
[----:B------:R-:W-:Y:S01]  /*5300*/  FMUL R51, R51, R88 ;  /* 0x0000005833337220 */ /* 0x000fe20000400000 */
[----:B------:R-:W-:Y:S01]  /*5310*/  F2FP.F16.F32.PACK_AB R39, RZ, R39 ;  /* 0x00000027ff27723e */ /* 0x000fe200000000ff */
[----:B------:R-:W-:Y:S01]  /*5320*/  @P2 STG.E.U16 desc[UR38][R6.64+0x22], R33 ;  /* 0x0000222106002986 */ /* 0x000fe2000c101526 */
[----:B------:R-:W-:Y:S01]  /*5330*/  F2FP.F16.F32.PACK_AB R40, RZ, R40 ;  /* 0x00000028ff28723e */ /* 0x000fe200000000ff */
[-C--:B------:R-:W-:Y:S01]  /*5340*/  FMUL R52, R52, R88.reuse ;  /* 0x0000005834347220 */ /* 0x080fe20000400000 */
[----:B------:R-:W-:Y:S01]  /*5350*/  F2FP.F16.F32.PACK_AB R41, RZ, R41 ;  /* 0x00000029ff29723e */ /* 0x000fe200000000ff */
[----:B------:R-:W-:Y:S01]  /*5360*/  @P1 STG.E.U16 desc[UR38][R8.64+0x20], R34 ;  /* 0x0000202208001986 */ /* 0x000fe2000c101526 */
[----:B------:R-:W-:Y:S01]  /*5370*/  ISETP.GT.AND P1, PT, R3, 0x8, P0 ;  /* 0x000000080300780c */ /* 0x000fe20000724270 */
[-C--:B------:R-:W-:Y:S01]  /*5380*/  FMUL R53, R53, R88.reuse ;  /* 0x0000005835357220 */ /* 0x080fe20000400000 */
[C---:B------:R-:W-:Y:S01]  /*5390*/  ISETP.GT.AND P0, PT, R4.reuse, 0x20, PT ;  /* 0x000000200400780c */ /* 0x040fe20003f04270 */
[----:B------:R-:W-:Y:S01]  /*53a0*/  @P3 STG.E.U16 desc[UR38][R8.64+0x22], R35 ;  /* 0x0000222308003986 */ /* 0x000fe2000c101526 */
[----:B------:R-:W-:Y:S01]  /*53b0*/  ISETP.GT.AND P3, PT, R4, 0x19, PT ;  /* 0x000000190400780c */ /* 0x000fe20003f64270 */
[----:B------:R-:W-:Y:S01]  /*53c0*/  FMUL R54, R54, R88 ;  /* 0x0000005836367220 */ /* 0x000fe20000400000 */
[----:B------:R-:W-:Y:S01]  /*53d0*/  F2FP.F16.F32.PACK_AB R42, RZ, R42 ;  /* 0x0000002aff2a723e */ /* 0x000fe200000000ff */
[----:B------:R-:W-:Y:S01]  /*53e0*/  @P4 STG.E.U16 desc[UR38][R6.64+0x30], R36 ;  /* 0x0000302406004986 */ /* 0x000fe2000c101526 */
[----:B------:R-:W-:Y:S01]  /*53f0*/  ISETP.GT.AND P2, PT, R3, RZ, P3 ;  /* 0x000000ff0300720c */ /* 0x000fe20001f44270 */
[-C--:B------:R-:W-:Y:S01]  /*5400*/  FMUL R55, R55, R88.reuse ;  /* 0x0000005837377220 */ /* 0x080fe20000400000 */
[C---:B------:R-:W-:Y:S01]  /*5410*/  ISETP.GT.AND P3, PT, R3.reuse, 0x8, P3 ;  /* 0x000000080300780c */ /* 0x040fe20001f64270 */
[-C--:B------:R-:W-:Y:S01]  /*5420*/  FMUL R56, R56, R88.reuse ;  /* 0x0000005838387220 */ /* 0x080fe20000400000 */
[----:B------:R-:W-:Y:S01]  /*5430*/  ISETP.GT.AND P4, PT, R3, RZ, P0 ;  /* 0x000000ff0300720c */ /* 0x000fe20000784270 */
[-C--:B------:R-:W-:Y:S01]  /*5440*/  FMUL R57, R57, R88.reuse ;  /* 0x0000005839397220 */ /* 0x080fe20000400000 */
[----:B------:R-:W-:Y:S01]  /*5450*/  F2FP.F16.F32.PACK_AB R43, RZ, R43 ;  /* 0x0000002bff2b723e */ /* 0x000fe200000000ff */
[----:B------:R-:W-:Y:S01]  /*5460*/  FMUL R58, R58, R88 ;  /* 0x000000583a3a7220 */ /* 0x000fe20000400000 */
[----:B------:R-:W-:Y:S01]  /*5470*/  F2FP.F16.F32.PACK_AB R44, RZ, R44 ;  /* 0x0000002cff2c723e */ /* 0x000fe200000000ff */
[-C--:B------:R-:W-:Y:S01]  /*5480*/  FMUL R59, R59, R88.reuse ;  /* 0x000000583b3b7220 */ /* 0x080fe20000400000 */
[----:B------:R-:W-:Y:S01]  /*5490*/  F2FP.F16.F32.PACK_AB R45, RZ, R45 ;  /* 0x0000002dff2d723e */ /* 0x000fe200000000ff */
[----:B------:R-:W-:Y:S01]  /*54a0*/  FMUL R60, R60, R88 ;  /* 0x000000583c3c7220 */ /* 0x000fe20000400000 */
[----:B------:R-:W-:Y:S01]  /*54b0*/  F2FP.F16.F32.PACK_AB R46, RZ, R46 ;  /* 0x0000002eff2e723e */ /* 0x000fe200000000ff */
[----:B------:R-:W-:Y:S01]  /*54c0*/  @P2 STG.E.U16 desc[UR38][R6.64+0x32], R37 ;  /* 0x0000322506002986 */ /* 0x000fe2000c101526 */
[----:B------:R-:W-:Y:S01]  /*54d0*/  F2FP.F16.F32.PACK_AB R47, RZ, R47 ;  /* 0x0000002fff2f723e */ /* 0x000fe200000000ff */
[----:B------:R-:W-:Y:S01]  /*54e0*/  FMUL R61, R61, R88 ;  /* 0x000000583d3d7220 */ /* 0x000fe20000400000 */
[----:B------:R-:W-:Y:S01]  /*54f0*/  F2FP.F16.F32.PACK_AB R48, RZ, R48 ;  /* 0x00000030ff30723e */ /* 0x000fe200000000ff */
[----:B------:R-:W-:Y:S01]  /*5500*/  @P1 STG.E.U16 desc[UR38][R8.64+0x30], R38 ;  /* 0x0000302608001986 */ /* 0x000fe2000c101526 */
[----:B------:R-:W-:Y:S01]  /*5510*/  ISETP.GT.AND P1, PT, R3, 0x8, P0 ;  /* 0x000000080300780c */ /* 0x000fe20000724270 */
[-C--:B------:R-:W-:Y:S01]  /*5520*/  FMUL R62, R62, R88.reuse ;  /* 0x000000583e3e7220 */ /* 0x080fe20000400000 */
[C---:B------:R-:W-:Y:S01]  /*5530*/  ISETP.GT.AND P0, PT, R4.reuse, 0x28, PT ;  /* 0x000000280400780c */ /* 0x040fe20003f04270 */
[----:B------:R-:W-:Y:S01]  /*5540*/  @P3 STG.E.U16 desc[UR38][R8.64+0x32], R39 ;  /* 0x0000322708003986 */ /* 0x000fe2000c101526 */
[----:B------:R-:W-:Y:S01]  /*5550*/  ISETP.GT.AND P3, PT, R4, 0x21, PT ;  /* 0x000000210400780c */ /* 0x000fe20003f64270 */
[-C--:B------:R-:W-:Y:S01]  /*5560*/  FMUL R63, R63, R88.reuse ;  /* 0x000000583f3f7220 */ /* 0x080fe20000400000 */
[----:B------:R-:W-:Y:S01]  /*5570*/  F2FP.F16.F32.PACK_AB R49, RZ, R49 ;  /* 0x00000031ff31723e */ /* 0x000fe200000000ff */
[----:B------:R-:W-:Y:S01]  /*5580*/  @P4 STG.E.U16 desc[UR38][R6.64+0x40], R40 ;  /* 0x0000402806004986 */ /* 0x000fe2000c101526 */
[C---:B------:R-:W-:Y:S01]  /*5590*/  ISETP.GT.AND P2, PT, R3.reuse, RZ, P3 ;  /* 0x000000ff0300720c */ /* 0x040fe20001f44270 */
[-C--:B------:R-:W-:Y:S01]  /*55a0*/  FMUL R64, R64, R88.reuse ;  /* 0x0000005840407220 */ /* 0x080fe20000400000 */
[----:B------:R-:W-:Y:S01]  /*55b0*/  ISETP.GT.AND P3, PT, R3, 0x8, P3 ;  /* 0x000000080300780c */ /* 0x000fe20001f64270 */
[-C--:B------:R-:W-:Y:S01]  /*55c0*/  FMUL R65, R65, R88.reuse ;  /* 0x0000005841417220 */ /* 0x080fe20000400000 */
        /* <DEDUP_REMOVED lines=62> */
[----:B------:R-:W-:-:S02]  /*59b0*/  F2FP.F16.F32.PACK_AB R68, RZ, R68 ;  /* 0x00000044ff44723e */ /* 0x000fc400000000ff */
[----:B------:R-:W-:Y:S01]  /*59c0*/  F2FP.F16.F32.PACK_AB R69, RZ, R69 ;  /* 0x00000045ff45723e */ /* 0x000fe200000000ff */
[----:B------:R-:W-:Y:S01]  /*59d0*/  @P1 STG.E.U16 desc[UR38][R8.64+0x60], R50 ;  /* 0x0000603208001986 */ /* 0x000fe2000c101526 */
[C---:B------:R-:W-:Y:S02]  /*59e0*/  ISETP.GT.AND P1, PT, R3.reuse, 0x8, P0 ;  /* 0x000000080300780c */ /* 0x040fe40000724270 */
[C---:B------:R-:W-:Y:S01]  /*59f0*/  ISETP.GT.AND P0, PT, R4.reuse, 0x40, PT ;  /* 0x000000400400780c */ /* 0x040fe20003f04270 */
[----:B------:R-:W-:Y:S01]  /*5a00*/  @P3 STG.E.U16 desc[UR38][R8.64+0x62], R51 ;  /* 0x0000623308003986 */ /* 0x000fe2000c101526 */
[----:B------:R-:W-:Y:S02]  /*5a10*/  ISETP.GT.AND P3, PT, R4, 0x39, PT ;  /* 0x000000390400780c */ /* 0x000fe40003f64270 */
[----:B------:R-:W-:Y:S01]  /*5a20*/  F2FP.F16.F32.PACK_AB R70, RZ, R70 ;  /* 0x00000046ff46723e */ /* 0x000fe200000000ff */
[----:B------:R-:W-:Y:S01]  /*5a30*/  @P4 STG.E.U16 desc[UR38][R6.64+0x70], R52 ;  /* 0x0000703406004986 */ /* 0x000fe2000c101526 */
[----:B------:R-:W-:-:S02]  /*5a40*/  ISETP.GT.AND P2, PT, R3, RZ, P3 ;  /* 0x000000ff0300720c */ /* 0x000fc40001f44270 */
[C---:B------:R-:W-:Y:S02]  /*5a50*/  ISETP.GT.AND P3, PT, R3.reuse, 0x8, P3 ;  /* 0x000000080300780c */ /* 0x040fe40001f64270 */
[----:B------:R-:W-:Y:S02]  /*5a60*/  ISETP.GT.AND P4, PT, R3, RZ, P0 ;  /* 0x000000ff0300720c */ /* 0x000fe40000784270 */
[----:B------:R-:W-:Y:S02]  /*5a70*/  F2FP.F16.F32.PACK_AB R71, RZ, R71 ;  /* 0x00000047ff47723e */ /* 0x000fe400000000ff */
[----:B------:R-:W-:Y:S02]  /*5a80*/  F2FP.F16.F32.PACK_AB R72, RZ, R72 ;  /* 0x00000048ff48723e */ /* 0x000fe400000000ff */
[----:B------:R-:W-:Y:S02]  /*5a90*/  F2FP.F16.F32.PACK_AB R73, RZ, R73 ;  /* 0x00000049ff49723e */ /* 0x000fe400000000ff */
        /* <DEDUP_REMOVED lines=33> */
[----:B------:R-:W-:-:S03]  /*5cb0*/  F2FP.F16.F32.PACK_AB R87, RZ, R87 ;  /* 0x00000057ff57723e */ /* 0x000fc600000000ff */
[----:B------:R-:W-:Y:S04]  /*5cc0*/  @P2 STG.E.U16 desc[UR38][R6.64+0x92], R61 ;  /* 0x0000923d06002986 */ /* 0x000fe8000c101526 */
[----:B------:R-:W-:Y:S01]  /*5cd0*/  @P1 STG.E.U16 desc[UR38][R8.64+0x90], R62 ;  /* 0x0000903e08001986 */ /* 0x000fe2000c101526 */
[----:B------:R-:W-:Y:S02]  /*5ce0*/  ISETP.GT.AND P1, PT, R3, 0x8, P0 ;  /* 0x000000080300780c */ /* 0x000fe40000724270 */
[C---:B------:R-:W-:Y:S01]  /*5cf0*/  ISETP.GT.AND P0, PT, R4.reuse, 0x58, PT ;  /* 0x000000580400780c */ /* 0x040fe20003f04270 */
[----:B------:R-:W-:Y:S01]  /*5d00*/  @P3 STG.E.U16 desc[UR38][R8.64+0x92], R63 ;  /* 0x0000923f08003986 */ /* 0x000fe2000c101526 */
[----:B------:R-:W-:-:S03]  /*5d10*/  ISETP.GT.AND P3, PT, R4, 0x51, PT ;  /* 0x000000510400780c */ /* 0x000fc60003f64270 */
[----:B------:R-:W-:Y:S01]  /*5d20*/  @P4 STG.E.U16 desc[UR38][R6.64+0xa0], R64 ;  /* 0x0000a04006004986 */ /* 0x000fe2000c101526 */
[C---:B------:R-:W-:Y:S02]  /*5d30*/  ISETP.GT.AND P2, PT, R3.reuse, RZ, P3 ;  /* 0x000000ff0300720c */ /* 0x040fe40001f44270 */
[C---:B------:R-:W-:Y:S02]  /*5d40*/  ISETP.GT.AND P3, PT, R3.reuse, 0x8, P3 ;  /* 0x000000080300780c */ /* 0x040fe40001f64270 */
[----:B------:R-:W-:-:S09]  /*5d50*/  ISETP.GT.AND P4, PT, R3, RZ, P0 ;  /* 0x000000ff0300720c */ /* 0x000fd20000784270 */
        /* <DEDUP_REMOVED lines=9> */
[C---:B------:R-:W-:Y:S02]  /*5df0*/  ISETP.GT.AND P3, PT, R3.reuse, RZ, P0 ;  /* 0x000000ff0300720c */ /* 0x040fe40000764270 */
[----:B------:R-:W-:-:S07]  /*5e00*/  ISETP.GT.AND P0, PT, R3, 0x8, P0 ;  /* 0x000000080300780c */ /* 0x000fce0000704270 */
[----:B------:R-:W-:Y:S04]  /*5e10*/  @P2 STG.E.U16 desc[UR38][R6.64+0xb2], R69 ;  /* 0x0000b24506002986 */ /* 0x000fe8000c101526 */
[----:B------:R-:W-:Y:S01]  /*5e20*/  @P1 STG.E.U16 desc[UR38][R8.64+0xb0], R70 ;  /* 0x0000b04608001986 */ /* 0x000fe2000c101526 */
[----:B------:R-:W-:-:S03]  /*5e30*/  ISETP.GT.AND P1, PT, R4, 0x68, PT ;  /* 0x000000680400780c */ /* 0x000fc60003f24270 */
        /* <DEDUP_REMOVED lines=11> */
[C---:B------:R-:W-:Y:S02]  /*5ef0*/  ISETP.GT.AND P2, PT, R3.reuse, RZ, P0 ;  /* 0x000000ff0300720c */ /* 0x040fe40000744270 */
[----:B------:R-:W-:Y:S01]  /*5f00*/  ISETP.GT.AND P0, PT, R3, 0x8, P0 ;  /* 0x000000080300780c */ /* 0x000fe20000704270 */
[----:B------:R-:W-:Y:S01]  /*5f10*/  @P3 STG.E.U16 desc[UR38][R6.64+0xd0], R76 ;  /* 0x0000d04c06003986 */ /* 0x000fe2000c101526 */
[----:B------:R-:W-:-:S04]  /*5f20*/  ISETP.GT.AND P3, PT, R4, 0x70, PT ;  /* 0x000000700400780c */ /* 0x000fc80003f64270 */
[C---:B------:R-:W-:Y:S02]  /*5f30*/  ISETP.GT.AND P4, PT, R3.reuse, RZ, P3 ;  /* 0x000000ff0300720c */ /* 0x040fe40001f84270 */
[----:B------:R-:W-:-:S03]  /*5f40*/  ISETP.GT.AND P3, PT, R3, 0x8, P3 ;  /* 0x000000080300780c */ /* 0x000fc60001f64270 */
[----:B------:R-:W-:Y:S01]  /*5f50*/  @P2 STG.E.U16 desc[UR38][R6.64+0xd2], R77 ;  /* 0x0000d24d06002986 */ /* 0x000fe2000c101526 */
[----:B------:R-:W-:-:S03]  /*5f60*/  ISETP.GT.AND P2, PT, R4, 0x79, PT ;  /* 0x000000790400780c */ /* 0x000fc60003f44270 */
[----:B------:R-:W-:Y:S01]  /*5f70*/  @P1 STG.E.U16 desc[UR38][R8.64+0xd0], R78 ;  /* 0x0000d04e08001986 */ /* 0x000fe2000c101526 */
[----:B------:R-:W-:-:S03]  /*5f80*/  ISETP.GT.AND P1, PT, R4, 0x78, PT ;  /* 0x000000780400780c */ /* 0x000fc60003f24270 */
[----:B------:R-:W-:Y:S01]  /*5f90*/  @P0 STG.E.U16 desc[UR38][R8.64+0xd2], R79 ;  /* 0x0000d24f08000986 */ /* 0x000fe2000c101526 */
[----:B------:R-:W-:-:S03]  /*5fa0*/  ISETP.GT.AND P0, PT, R4, 0x71, PT ;  /* 0x000000710400780c */ /* 0x000fc60003f04270 */
[----:B------:R-:W-:Y:S01]  /*5fb0*/  @P4 STG.E.U16 desc[UR38][R6.64+0xe0], R80 ;  /* 0x0000e05006004986 */ /* 0x000fe2000c101526 */
[C---:B------:R-:W-:Y:S02]  /*5fc0*/  ISETP.GT.AND P4, PT, R3.reuse, RZ, P0 ;  /* 0x000000ff0300720c */ /* 0x040fe40000784270 */
[----:B------:R-:W-:-:S11]  /*5fd0*/  ISETP.GT.AND P0, PT, R3, 0x8, P0 ;  /* 0x000000080300780c */ /* 0x000fd60000704270 */
[----:B------:R-:W-:Y:S02]  /*5fe0*/  @P4 IMAD.MOV.U32 R4, RZ, RZ, R6 ;  /* 0x000000ffff044224 */ /* 0x000fe400078e0006 */
[----:B------:R-:W-:-:S05]  /*5ff0*/  @P4 IMAD.MOV.U32 R5, RZ, RZ, R7 ;  /* 0x000000ffff054224 */ /* 0x000fca00078e0007 */
[----:B------:R0:W-:Y:S01]  /*6000*/  @P4 STG.E.U16 desc[UR38][R4.64+0xe2], R81 ;  /* 0x0000e25104004986 */ /* 0x0001e2000c101526 */
[C---:B------:R-:W-:Y:S02]  /*6010*/  ISETP.GT.AND P4, PT, R3.reuse, RZ, P2 ;  /* 0x000000ff0300720c */ /* 0x040fe40001784270 */
[----:B------:R-:W-:Y:S01]  /*6020*/  ISETP.GT.AND P2, PT, R3, 0x8, P2 ;  /* 0x000000080300780c */ /* 0x000fe20001744270 */
[----:B0-----:R-:W-:Y:S02]  /*6030*/  @P3 IMAD.MOV.U32 R4, RZ, RZ, R8 ;  /* 0x000000ffff043224 */ /* 0x001fe400078e0008 */
[----:B------:R-:W-:-:S05]  /*6040*/  @P3 IMAD.MOV.U32 R5, RZ, RZ, R9 ;  /* 0x000000ffff053224 */ /* 0x000fca00078e0009 */
[----:B------:R0:W-:Y:S01]  /*6050*/  @P3 STG.E.U16 desc[UR38][R4.64+0xe0], R82 ;  /* 0x0000e05204003986 */ /* 0x0001e2000c101526 */
[C---:B------:R-:W-:Y:S02]  /*6060*/  ISETP.GT.AND P3, PT, R3.reuse, RZ, P1 ;  /* 0x000000ff0300720c */ /* 0x040fe40000f64270 */
[----:B------:R-:W-:Y:S01]  /*6070*/  ISETP.GT.AND P1, PT, R3, 0x8, P1 ;  /* 0x000000080300780c */ /* 0x000fe20000f24270 */
[----:B0-----:R-:W-:Y:S02]  /*6080*/  @P0 IMAD.MOV.U32 R4, RZ, RZ, R8 ;  /* 0x000000ffff040224 */ /* 0x001fe400078e0008 */
[----:B------:R-:W-:-:S05]  /*6090*/  @P0 IMAD.MOV.U32 R5, RZ, RZ, R9 ;  /* 0x000000ffff050224 */ /* 0x000fca00078e0009 */
[----:B------:R0:W-:Y:S03]  /*60a0*/  @P0 STG.E.U16 desc[UR38][R4.64+0xe2], R83 ;  /* 0x0000e25304000986 */ /* 0x0001e6000c101526 */
[----:B0-----:R-:W-:Y:S02]  /*60b0*/  @P3 IMAD.MOV.U32 R4, RZ, RZ, R6 ;  /* 0x000000ffff043224 */ /* 0x001fe400078e0006 */
[----:B------:R-:W-:-:S05]  /*60c0*/  @P3 IMAD.MOV.U32 R5, RZ, RZ, R7 ;  /* 0x000000ffff053224 */ /* 0x000fca00078e0007 */
[----:B------:R0:W-:Y:S04]  /*60d0*/  @P3 STG.E.U16 desc[UR38][R4.64+0xf0], R84 ;  /* 0x0000f05404003986 */ /* 0x0001e8000c101526 */
[----:B------:R4:W-:Y:S01]  /*60e0*/  @P4 STG.E.U16 desc[UR38][R6.64+0xf2], R85 ;  /* 0x0000f25506004986 */ /* 0x0009e2000c101526 */
[----:B0-----:R-:W-:Y:S02]  /*60f0*/  @P1 IMAD.MOV.U32 R4, RZ, RZ, R8 ;  /* 0x000000ffff041224 */ /* 0x001fe400078e0008 */
[----:B------:R-:W-:-:S05]  /*6100*/  @P1 IMAD.MOV.U32 R5, RZ, RZ, R9 ;  /* 0x000000ffff051224 */ /* 0x000fca00078e0009 */
[----:B------:R4:W-:Y:S04]  /*6110*/  @P1 STG.E.U16 desc[UR38][R4.64+0xf0], R86 ;  /* 0x0000f05604001986 */ /* 0x0009e8000c101526 */
[----:B------:R4:W-:Y:S02]  /*6120*/  @P2 STG.E.U16 desc[UR38][R8.64+0xf2], R87 ;  /* 0x0000f25708002986 */ /* 0x0009e4000c101526 */
.L_x_158:
[----:B------:R-:W-:Y:S05]  /*6130*/  BSYNC B0 ;  /* 0x0000000000007941 */ /* 0x000fea0003800000 */
.L_x_32:
[----:B------:R-:W-:Y:S01]  /*6140*/  IADD3 R16, P0, R16, UR36, RZ ;  /* 0x0000002410107c10 */ /* 0x000fe2000ff1e0ff */
[----:B------:R-:W-:Y:S01]  /*6150*/  ULDC.64 UR4, c[0x0][0x650] ;  /* 0x0001940000047ab9 */ /* 0x000fe20000000a00 */
[----:B------:R-:W-:Y:S01]  /*6160*/  PRMT R3, RZ, 0x7610, R3 ;  /* 0x00007610ff037816 */ /* 0x000fe20000000003 */
[----:B------:R-:W-:Y:S01]  /*6170*/  IMAD.MOV.U32 R100, RZ, RZ, -0x1 ;  /* 0xffffffffff647424 */ /* 0x000fe200078e00ff */
[----:B------:R-:W-:Y:S01]  /*6180*/  IADD3.X R17, R17, UR42, RZ, P0, !PT ;  /* 0x0000002a11117c10 */ /* 0x000fe200087fe4ff */
[----:B------:R-:W-:Y:S01]  /*6190*/  IMAD.MOV.U32 R99, RZ, RZ, -0x1 ;  /* 0xffffffffff637424 */ /* 0x000fe200078e00ff */
[----:B------:R-:W-:-:S04]  /*61a0*/  ISETP.GE.U32.AND P0, PT, R16, UR4, PT ;  /* 0x0000000410007c0c */ /* 0x000fc8000bf06070 */
[----:B------:R-:W-:-:S13]  /*61b0*/  ISETP.GE.U32.AND.EX P0, PT, R17, UR5, PT, P0 ;  /* 0x0000000511007c0c */ /* 0x000fda000bf06100 */
[----:B------:R-:W-:Y:S05]  /*61c0*/  @P0 BRA `(.L_x_159) ;  /* 0x00000004004c0947 */ /* 0x000fea0003800000 */
[----:B------:R-:W0:Y:S01]  /*61d0*/  LDC.64 R10, c[0x0][0x628] ;  /* 0x00018a00ff0a7b82 */ /* 0x000e220000000a00 */
[----:B---3--:R-:W3:Y:S01]  /*61e0*/  S2R R12, SR_CTAID.X ;  /* 0x00000000000c7919 */ /* 0x008ee20000002500 */
[----:B-12-4-:R-:W-:Y:S02]  /*61f0*/  IMAD.MOV.U32 R8, RZ, RZ, R16 ;  /* 0x000000ffff087224 */ /* 0x016fe400078e0010 */
[----:B------:R-:W-:Y:S01]  /*6200*/  IMAD.MOV.U32 R9, RZ, RZ, R17 ;  /* 0x000000ffff097224 */ /* 0x000fe200078e0011 */
[----:B------:R-:W1:Y:S03]  /*6210*/  S2R R20, SR_CTAID.Y ;  /* 0x0000000000147919 */ /* 0x000e660000002600 */
[----:B------:R-:W2:Y:S08]  /*6220*/  LDC R0, c[0x0][0x630] ;  /* 0x00018c00ff007b82 */ /* 0x000eb00000000800 */
[----:B------:R-:W4:Y:S01]  /*6230*/  LDC.64 R14, c[0x0][0x620] ;  /* 0x00018800ff0e7b82 */ /* 0x000f220000000a00 */
[----:B0-----:R-:W-:-:S04]  /*6240*/  ISETP.NE.U32.AND P0, PT, R10, RZ, PT ;  /* 0x000000ff0a00720c */ /* 0x001fc80003f05070 */
[----:B------:R-:W-:-:S13]  /*6250*/  ISETP.NE.AND.EX P0, PT, R11, RZ, PT, P0 ;  /* 0x000000ff0b00720c */ /* 0x000fda0003f05300 */
[----:B-1234-:R-:W-:Y:S05]  /*6260*/  @!P0 BRA `(.L_x_160) ;  /* 0x0000000000288947 */ /* 0x01efea0003800000 */
        /* <DEDUP_REMOVED lines=10> */
.L_x_160:
[-CC-:B------:R-:W-:Y:S01]  /*6310*/  SHF.R.U64 R99, R8, R0.reuse, R9.reuse ;  /* 0x0000000008637219 */ /* 0x180fe20000001209 */
[----:B------:R-:W0:Y:S01]  /*6320*/  LDC.64 R26, c[0x0][0x640] ;  /* 0x00019000ff1a7b82 */ /* 0x000e220000000a00 */
[----:B------:R-:W-:Y:S01]  /*6330*/  SHF.R.U32.HI R0, RZ, R0, R9 ;  /* 0x00000000ff007219 */ /* 0x000fe20000011609 */
[----:B------:R-:W-:Y:S01]  /*6340*/  ULDC UR4, c[0x0][0x150] ;  /* 0x0000540000047ab9 */ /* 0x000fe20000000800 */
[----:B------:R-:W-:Y:S02]  /*6350*/  IADD3 R3, P0, RZ, -R99, RZ ;  /* 0x80000063ff037210 */ /* 0x000fe40007f1e0ff */
[----:B------:R-:W-:-:S03]  /*6360*/  I2FP.F32.U32 R7, R12 ;  /* 0x0000000c00077245 */ /* 0x000fc60000201000 */
[----:B------:R-:W1:Y:S01]  /*6370*/  LDC R6, c[0x0][0x618] ;  /* 0x00018600ff067b82 */ /* 0x000e620000000800 */
[----:B------:R-:W-:Y:S02]  /*6380*/  IMAD.X R5, RZ, RZ, ~R0, P0 ;  /* 0x000000ffff057224 */ /* 0x000fe400000e0e00 */
[----:B------:R-:W-:Y:S01]  /*6390*/  FMUL R7, R7, UR4 ;  /* 0x0000000407077c20 */ /* 0x000fe20008400000 */
[----:B------:R-:W-:Y:S01]  /*63a0*/  ULDC UR4, c[0x0][0x154] ;  /* 0x0000550000047ab9 */ /* 0x000fe20000000800 */
[-C--:B------:R-:W-:Y:S02]  /*63b0*/  IMAD R0, R5, R14.reuse, RZ ;  /* 0x0000000e05007224 */ /* 0x080fe400078e02ff */
[C---:B------:R-:W-:Y:S01]  /*63c0*/  IMAD.WIDE.U32 R4, R3.reuse, R14, R16 ;  /* 0x0000000e03047225 */ /* 0x040fe200078e0010 */
[----:B------:R-:W2:Y:S01]  /*63d0*/  LDC R11, c[0x0][0x608] ;  /* 0x00018200ff0b7b82 */ /* 0x000ea20000000800 */
[----:B------:R-:W3:Y:S02]  /*63e0*/  F2I.U32.TRUNC.NTZ R7, R7 ;  /* 0x0000000700077305 */ /* 0x000ee4000020f000 */
[----:B------:R-:W-:-:S04]  /*63f0*/  IMAD R3, R3, R15, R0 ;  /* 0x0000000f03037224 */ /* 0x000fc800078e0200 */
[----:B------:R-:W-:Y:S01]  /*6400*/  IMAD.IADD R3, R5, 0x1, R3 ;  /* 0x0000000105037824 */ /* 0x000fe200078e0203 */
[----:B------:R-:W4:Y:S01]  /*6410*/  LDC R8, c[0x0][0x658] ;  /* 0x00019600ff087b82 */ /* 0x000f220000000800 */
[----:B------:R-:W-:Y:S02]  /*6420*/  I2FP.F32.U32 R5, R20 ;  /* 0x0000001400057245 */ /* 0x000fe40000201000 */
[----:B0-----:R-:W-:-:S04]  /*6430*/  ISETP.NE.U32.AND P0, PT, R26, RZ, PT ;  /* 0x000000ff1a00720c */ /* 0x001fc80003f05070 */
[----:B------:R-:W-:Y:S01]  /*6440*/  ISETP.NE.AND.EX P0, PT, R27, RZ, PT, P0 ;  /* 0x000000ff1b00720c */ /* 0x000fe20003f05300 */
[----:B------:R-:W0:Y:S01]  /*6450*/  LDC R9, c[0x0][0x144] ;  /* 0x00005100ff097b82 */ /* 0x000e220000000800 */
[-C--:B-1----:R-:W-:Y:S01]  /*6460*/  SHF.R.U64 R13, R4, R6.reuse, R3 ;  /* 0x00000006040d7219 */ /* 0x082fe20000001203 */
[----:B---3--:R-:W-:Y:S01]  /*6470*/  IMAD.MOV R7, RZ, RZ, -R7 ;  /* 0x000000ffff077224 */ /* 0x008fe200078e0a07 */
[----:B------:R-:W-:Y:S01]  /*6480*/  SHF.R.U32.HI R0, RZ, R6, R3 ;  /* 0x00000006ff007219 */ /* 0x000fe20000011603 */
[----:B------:R-:W-:-:S04]  /*6490*/  FMUL R6, R5, UR4 ;  /* 0x0000000405067c20 */ /* 0x000fc80008400000 */
[----:B------:R-:W1:Y:S01]  /*64a0*/  LDC R21, c[0x0][0x148] ;  /* 0x00005200ff157b82 */ /* 0x000e620000000800 */
[----:B------:R3:W0:Y:S01]  /*64b0*/  F2I.U32.TRUNC.NTZ R14, R6 ;  /* 0x00000006000e7305 */ /* 0x000622000020f000 */
[-CC-:B--2---:R-:W-:Y:S02]  /*64c0*/  SHF.R.U64 R10, R13, R11.reuse, R0.reuse ;  /* 0x0000000b0d0a7219 */ /* 0x184fe40000001200 */
[----:B------:R-:W-:-:S04]  /*64d0*/  SHF.R.U32.HI R3, RZ, R11, R0 ;  /* 0x0000000bff037219 */ /* 0x000fc80000011600 */
[----:B-----5:R-:W2:Y:S01]  /*64e0*/  LDC R24, c[0x0][0x648] ;  /* 0x00019200ff187b82 */ /* 0x020ea20000000800 */
[-CC-:B----4-:R-:W-:Y:S02]  /*64f0*/  SHF.R.U64 R15, R10, R8.reuse, R3.reuse ;  /* 0x000000080a0f7219 */ /* 0x190fe40000001203 */
[----:B------:R-:W-:-:S03]  /*6500*/  SHF.R.U32.HI R5, RZ, R8, R3 ;  /* 0x00000008ff057219 */ /* 0x000fc60000011603 */
[----:B------:R-:W-:Y:S02]  /*6510*/  IMAD.MOV.U32 R4, RZ, RZ, R15 ;  /* 0x000000ffff047224 */ /* 0x000fe400078e000f */
[----:B------:R-:W4:Y:S01]  /*6520*/  LDC R28, c[0x0][0x638] ;  /* 0x00018e00ff1c7b82 */ /* 0x000f220000000800 */
[----:B0-----:R-:W-:-:S07]  /*6530*/  IMAD R25, R9, R7, R12 ;  /* 0x0000000709197224 */ /* 0x001fce00078e020c */
[----:B------:R-:W0:Y:S08]  /*6540*/  LDC R29, c[0x0][0x610] ;  /* 0x00018400ff1d7b82 */ /* 0x000e300000000800 */
[----:B------:R-:W0:Y:S01]  /*6550*/  LDC R30, c[0x0][0x600] ;  /* 0x00018000ff1e7b82 */ /* 0x000e220000000800 */
[----:B-1-3--:R-:W-:Y:S05]  /*6560*/  @!P0 BRA `(.L_x_161) ;  /* 0x0000000000288947 */ /* 0x00afea0003800000 */
[----:B------:R-:W1:Y:S02]  /*6570*/  LDC R0, c[0x0][0x64c] ;  /* 0x00019300ff007b82 */ /* 0x000e640000000800 */
[----:B-1----:R-:W-:-:S05]  /*6580*/  IADD3 R3, P0, R15, R0, RZ ;  /* 0x000000000f037210 */ /* 0x002fca0007f1e0ff */
        /* <DEDUP_REMOVED lines=8> */
.L_x_161:
[----:B------:R-:W-:Y:S01]  /*6610*/  ISETP.NE.AND P0, PT, R2, 0x1, PT ;  /* 0x000000010200780c */ /* 0x000fe20003f05270 */
[----:B------:R-:W-:Y:S01]  /*6620*/  IMAD.MOV R14, RZ, RZ, -R14 ;  /* 0x000000ffff0e7224 */ /* 0x000fe200078e0a0e */
[----:B--2---:R-:W-:Y:S02]  /*6630*/  SHF.R.U64 R0, R4, R24, R5 ;  /* 0x0000001804007219 */ /* 0x004fe40000001205 */
[----:B------:R-:W-:Y:S02]  /*6640*/  LOP3.LUT R3, R10, R97, RZ, 0xc0, !PT ;  /* 0x000000610a037212 */ /* 0x000fe400078ec0ff */
[----:B------:R-:W-:Y:S01]  /*6650*/  LOP3.LUT R6, R13, R96, RZ, 0xc0, !PT ;  /* 0x000000600d067212 */ /* 0x000fe200078ec0ff */
[----:B------:R-:W-:Y:S02]  /*6660*/  IMAD.MOV R4, RZ, RZ, -R0 ;  /* 0x000000ffff047224 */ /* 0x000fe400078e0a00 */
[----:B------:R-:W-:Y:S02]  /*6670*/  IMAD R0, R92, R0, R3 ;  /* 0x000000005c007224 */ /* 0x000fe400078e0203 */
[----:B----4-:R-:W-:-:S02]  /*6680*/  IMAD R3, R4, R28, R15 ;  /* 0x0000001c04037224 */ /* 0x010fc400078e020f */
[----:B------:R-:W-:Y:S02]  /*6690*/  @P0 IMAD R25, R21, R14, R20 ;  /* 0x0000000e15190224 */ /* 0x000fe400078e0214 */
[----:B0-----:R-:W-:Y:S02]  /*66a0*/  IMAD R5, R3, R30, R6 ;  /* 0x0000001e03057224 */ /* 0x001fe400078e0206 */
[----:B------:R-:W-:Y:S02]  /*66b0*/  IMAD R0, R0, R29, R25 ;  /* 0x0000001d00007224 */ /* 0x000fe400078e0219 */
[----:B------:R-:W-:-:S03]  /*66c0*/  IMAD.MOV.U32 R4, RZ, RZ, 0x1 ;  /* 0x00000001ff047424 */ /* 0x000fc600078e00ff */
[----:B------:R-:W-:Y:S02]  /*66d0*/  SEL R100, R5, R0, !P0 ;  /* 0x0000000005647207 */ /* 0x000fe40004000000 */
[----:B------:R-:W-:Y:S02]  /*66e0*/  PRMT R3, R4, 0x7610, R3 ;  /* 0x0000761004037816 */ /* 0x000fe40000000003 */
[----:B------:R-:W-:-:S07]  /*66f0*/  SEL R0, R0, R5, !P0 ;  /* 0x0000000500007207 */ /* 0x000fce0004000000 */
.L_x_159:
[----:B------:R-:W-:Y:S01]  /*6700*/  LOP3.LUT P0, RZ, R3, 0xff, RZ, 0xc0, !PT ;  /* 0x000000ff03ff7812 */ /* 0x000fe2000780c0ff */
[----:B------:R-:W-:Y:S01]  /*6710*/  UIMAD.WIDE.U32 UR4, UR41, -0x55555555, URZ ;  /* 0xaaaaaaab290478a5 */ /* 0x000fe2000f8e003f */
[----:B------:R-:W-:-:S03]  /*6720*/  IMAD.MOV.U32 R101, RZ, RZ, R0 ;  /* 0x000000ffff657224 */ /* 0x000fc600078e0000 */
[----:B------:R-:W-:-:S04]  /*6730*/  USHF.R.U32.HI UR4, URZ, 0x1, UR5 ;  /* 0x000000013f047899 */ /* 0x000fc80008011605 */
[----:B------:R-:W-:-:S04]  /*6740*/  UIMAD UR41, UR4, -0x3, UR41 ;  /* 0xfffffffd042978a4 */ /* 0x000fc8000f8e0229 */
[----:B------:R-:W-:Y:S08]  /*6750*/  @P0 BRA `(.L_x_162) ;  /* 0xffffffac00240947 */ /* 0x000ff0000383ffff */
[----:B------:R-:W-:Y:S05]  /*6760*/  EXIT ;  /* 0x000000000000794d */ /* 0x000fea0003800000 */
.L_x_7:
        /* <DEDUP_REMOVED lines=26> */
.L_x_164:
[----:B------:R-:W0:Y:S01]  /*6910*/  LDC.64 R28, c[0x0][0x640] ;  /* 0x00019000ff1c7b82 */ /* 0x000e220000000a00 */
[-CC-:B------:R-:W-:Y:S01]  /*6920*/  SHF.R.U64 R22, R14, R6.reuse, R15.reuse ;  /* 0x000000060e167219 */ /* 0x180fe2000000120f */
[----:B------:R-:W-:Y:S01]  /*6930*/  IMAD.MOV.U32 R30, RZ, RZ, 0x1 ;  /* 0x00000001ff1e7424 */ /* 0x000fe200078e00ff */
[----:B------:R-:W-:Y:S02]  /*6940*/  SHF.R.U32.HI R6, RZ, R6, R15 ;  /* 0x00000006ff067219 */ /* 0x000fe4000001160f */
[----:B------:R-:W-:-:S03]  /*6950*/  IADD3 R13, P0, RZ, -R22, RZ ;  /* 0x80000016ff0d7210 */ /* 0x000fc60007f1e0ff */
[----:B------:R-:W1:Y:S02]  /*6960*/  LDC R12, c[0x0][0x618] ;  /* 0x00018600ff0c7b82 */ /* 0x000e640000000800 */
[----:B------:R-:W-:-:S04]  /*6970*/  IMAD.X R11, RZ, RZ, ~R6, P0 ;  /* 0x000000ffff0b7224 */ /* 0x000fc800000e0e06 */
[-C--:B------:R-:W-:Y:S02]  /*6980*/  IMAD R6, R11, R24.reuse, RZ ;  /* 0x000000180b067224 */ /* 0x080fe400078e02ff */
[----:B------:R-:W2:Y:S01]  /*6990*/  LDC R14, c[0x0][0x608] ;  /* 0x00018200ff0e7b82 */ /* 0x000ea20000000800 */
[----:B------:R-:W-:-:S04]  /*69a0*/  IMAD.WIDE.U32 R10, R13, R24, R16 ;  /* 0x000000180d0a7225 */ /* 0x000fc800078e0010 */
[----:B------:R-:W-:-:S03]  /*69b0*/  IMAD R13, R13, R25, R6 ;  /* 0x000000190d0d7224 */ /* 0x000fc600078e0206 */
[----:B------:R-:W3:Y:S01]  /*69c0*/  LDC R27, c[0x0][0x658] ;  /* 0x00019600ff1b7b82 */ /* 0x000ee20000000800 */
[----:B------:R-:W-:Y:S01]  /*69d0*/  IMAD.IADD R11, R11, 0x1, R13 ;  /* 0x000000010b0b7824 */ /* 0x000fe200078e020d */
[----:B0-----:R-:W-:-:S04]  /*69e0*/  ISETP.NE.U32.AND P0, PT, R28, RZ, PT ;  /* 0x000000ff1c00720c */ /* 0x001fc80003f05070 */
[----:B------:R-:W-:Y:S02]  /*69f0*/  ISETP.NE.AND.EX P0, PT, R29, RZ, PT, P0 ;  /* 0x000000ff1d00720c */ /* 0x000fe40003f05300 */
[----:B------:R-:W0:Y:S01]  /*6a00*/  LDC R24, c[0x0][0x600] ;  /* 0x00018000ff187b82 */ /* 0x000e220000000800 */
[-CC-:B-1----:R-:W-:Y:S01]  /*6a10*/  SHF.R.U64 R8, R10, R12.reuse, R11.reuse ;  /* 0x0000000c0a087219 */ /* 0x182fe2000000120b */
[----:B------:R-:W-:Y:S01]  /*6a20*/  IMAD.MOV.U32 R10, RZ, RZ, -0x1 ;  /* 0xffffffffff0a7424 */ /* 0x000fe200078e00ff */
[----:B------:R-:W-:-:S05]  /*6a30*/  SHF.R.U32.HI R11, RZ, R12, R11 ;  /* 0x0000000cff0b7219 */ /* 0x000fca000001160b */
[----:B------:R-:W1:Y:S01]  /*6a40*/  LDC R25, c[0x0][0x648] ;  /* 0x00019200ff197b82 */ /* 0x000e620000000800 */
[-CC-:B--2---:R-:W-:Y:S02]  /*6a50*/  SHF.R.U64 R21, R8, R14.reuse, R11.reuse ;  /* 0x0000000e08157219 */ /* 0x184fe4000000120b */
[----:B------:R-:W-:-:S05]  /*6a60*/  SHF.R.U32.HI R6, RZ, R14, R11 ;  /* 0x0000000eff067219 */ /* 0x000fca000001160b */
[----:B------:R-:W2:Y:S01]  /*6a70*/  LDC R26, c[0x0][0x638] ;  /* 0x00018e00ff1a7b82 */ /* 0x000ea20000000800 */
[-C--:B---3--:R-:W-:Y:S02]  /*6a80*/  SHF.L.U32 R10, R10, R27.reuse, RZ ;  /* 0x0000001b0a0a7219 */ /* 0x088fe400000006ff */
[-CC-:B------:R-:W-:Y:S02]  /*6a90*/  SHF.R.U64 R23, R21, R27.reuse, R6.reuse ;  /* 0x0000001b15177219 */ /* 0x180fe40000001206 */
[----:B------:R-:W-:Y:S02]  /*6aa0*/  LOP3.LUT R32, RZ, R10, RZ, 0x33, !PT ;  /* 0x0000000aff207212 */ /* 0x000fe400078e33ff */
[----:B------:R-:W-:Y:S01]  /*6ab0*/  SHF.R.U32.HI R11, RZ, R27, R6 ;  /* 0x0000001bff0b7219 */ /* 0x000fe20000011606 */
[----:B------:R-:W3:Y:S01]  /*6ac0*/  LDC R31, c[0x0][0x610] ;  /* 0x00018400ff1f7b82 */ /* 0x000ee20000000800 */
[----:B------:R-:W-:Y:S01]  /*6ad0*/  IMAD.MOV.U32 R10, RZ, RZ, R23 ;  /* 0x000000ffff0a7224 */ /* 0x000fe200078e0017 */
[----:B------:R-:W-:Y:S06]  /*6ae0*/  @!P0 BRA `(.L_x_165) ;  /* 0x0000000000288947 */ /* 0x000fec0003800000 */
        /* <DEDUP_REMOVED lines=10> */
.L_x_165:
[----:B------:R-:W-:Y:S02]  /*6b90*/  ISETP.NE.AND P0, PT, R2, 0x1, PT ;  /* 0x000000010200780c */ /* 0x000fe40003f05270 */
[----:B-1----:R-:W-:Y:S01]  /*6ba0*/  SHF.R.U64 R6, R10, R25, R11 ;  /* 0x000000190a067219 */ /* 0x002fe2000000120b */
[----:B0-----:R-:W-:Y:S01]  /*6bb0*/  VIADD R11, R24, 0xffffffff ;  /* 0xffffffff180b7836 */ /* 0x001fe20000000000 */
[----:B------:R-:W-:Y:S02]  /*6bc0*/  SHF.L.U32 R30, R30, R27, RZ ;  /* 0x0000001b1e1e7219 */ /* 0x000fe400000006ff */
[----:B------:R-:W-:Y:S01]  /*6bd0*/  LOP3.LUT R5, R21, R32, RZ, 0xc0, !PT ;  /* 0x0000002015057212 */ /* 0x000fe200078ec0ff */
[----:B------:R-:W-:-:S04]  /*6be0*/  IMAD.MOV R10, RZ, RZ, -R6 ;  /* 0x000000ffff0a7224 */ /* 0x000fc800078e0a06 */
[----:B------:R-:W-:Y:S01]  /*6bf0*/  IMAD R6, R30, R6, R5 ;  /* 0x000000061e067224 */ /* 0x000fe200078e0205 */
[----:B------:R-:W-:Y:S01]  /*6c00*/  LOP3.LUT R5, R8, R11, RZ, 0xc0, !PT ;  /* 0x0000000b08057212 */ /* 0x000fe200078ec0ff */
[----:B------:R-:W-:Y:S02]  /*6c10*/  @P0 IMAD R7, R9, R20, R4 ;  /* 0x0000001409070224 */ /* 0x000fe400078e0204 */
[----:B--2---:R-:W-:Y:S02]  /*6c20*/  IMAD R4, R10, R26, R23 ;  /* 0x0000001a0a047224 */ /* 0x004fe400078e0217 */
[----:B---3--:R-:W-:Y:S02]  /*6c30*/  IMAD R7, R6, R31, R7 ;  /* 0x0000001f06077224 */ /* 0x008fe400078e0207 */
[----:B------:R-:W-:Y:S02]  /*6c40*/  IMAD R4, R4, R24, R5 ;  /* 0x0000001804047224 */ /* 0x000fe400078e0205 */
[----:B------:R-:W-:-:S02]  /*6c50*/  IMAD.MOV.U32 R8, RZ, RZ, 0x1 ;  /* 0x00000001ff087424 */ /* 0x000fc400078e00ff */
[----:B------:R-:W-:Y:S01]  /*6c60*/  IMAD.MOV.U32 R6, RZ, RZ, R22 ;  /* 0x000000ffff067224 */ /* 0x000fe200078e0016 */
[----:B------:R-:W-:Y:S02]  /*6c70*/  SEL R19, R4, R7, !P0 ;  /* 0x0000000704137207 */ /* 0x000fe40004000000 */
[----:B------:R-:W-:-:S07]  /*6c80*/  SEL R21, R7, R4, !P0 ;  /* 0x0000000407157207 */ /* 0x000fce0004000000 */
.L_x_163:
[----:B------:R-:W-:-:S08]  /*6c90*/  NOP ;  /* 0x0000000000007918 */ /* 0x000fd00000000000 */
[----:B------:R-:W0:-:S00]  /*6ca0*/  USETMAXREG.DEALLOC.CTAPOOL 0x28 ;  /* 0x00000028000079c8 */ /* 0x000e0000080e0500 */
[----:B0-----:R-:W-:-:S13]  /*6cb0*/  ISETP.NE.AND P0, PT, R3, RZ, PT ;  /* 0x000000ff0300720c */ /* 0x001fda0003f05270 */
[----:B------:R-:W-:Y:S05]  /*6cc0*/  @P0 EXIT ;  /* 0x000000000000094d */ /* 0x000fea0003800000 */
[----:B------:R-:W-:Y:S01]  /*6cd0*/  LOP3.LUT P0, RZ, R8, 0xff, RZ, 0xc0, !PT ;  /* 0x000000ff08ff7812 */ /* 0x000fe2000780c0ff */
[----:B------:R-:W-:Y:S02]  /*6ce0*/  IMAD.MOV.U32 R3, RZ, RZ, 0x1 ;  /* 0x00000001ff037424 */ /* 0x000fe400078e00ff */
[----:B------:R-:W-:-:S10]  /*6cf0*/  IMAD.MOV.U32 R8, RZ, RZ, RZ ;  /* 0x000000ffff087224 */ /* 0x000fd400078e00ff */
[----:B------:R-:W-:Y:S05]  /*6d00*/  @!P0 BRA `(.L_x_166) ;  /* 0x0000000c00248947 */ /* 0x000fea0003800000 */
[----:B------:R-:W0:Y:S01]  /*6d10*/  LDC R3, c[0x0][0x28c] ;  /* 0x0000a300ff037b82 */ /* 0x000e220000000800 */
[----:B------:R-:W-:Y:S01]  /*6d20*/  ULDC UR5, c[0x0][0x658] ;  /* 0x0001960000057ab9 */ /* 0x000fe20000000800 */
[----:B------:R-:W-:Y:S01]  /*6d30*/  UMOV UR6, 0xffffffff ;  /* 0xffffffff00067882 */ /* 0x000fe20000000000 */
[----:B------:R-:W-:Y:S01]  /*6d40*/  BSSY B0, `(.L_x_166) ;  /* 0x00000c5000007945 */ /* 0x000fe20003800000 */
[----:B------:R-:W-:Y:S01]  /*6d50*/  USHF.L.U32 UR6, UR6, UR5, URZ ;  /* 0x0000000506067299 */ /* 0x000fe2000800063f */
[----:B------:R-:W-:Y:S01]  /*6d60*/  IMAD.MOV.U32 R10, RZ, RZ, 0x1 ;  /* 0x00000001ff0a7424 */ /* 0x000fe200078e00ff */
[----:B------:R-:W-:Y:S01]  /*6d70*/  LOP3.LUT R9, R18, 0x2, RZ, 0xfc, !PT ;  /* 0x0000000212097812 */ /* 0x000fe200078efcff */
[----:B------:R-:W-:Y:S01]  /*6d80*/  IMAD.MOV.U32 R8, RZ, RZ, RZ ;  /* 0x000000ffff087224 */ /* 0x000fe200078e00ff */
[----:B------:R-:W1:Y:S01]  /*6d90*/  S2UR UR8, SR_CgaCtaId ;  /* 0x00000000000879c3 */ /* 0x000e620000008800 */
[----:B------:R-:W-:Y:S01]  /*6da0*/  ULDC UR4, c[0x0][0x600] ;  /* 0x0001800000047ab9 */ /* 0x000fe20000000800 */
[----:B------:R-:W-:Y:S01]  /*6db0*/  UMOV UR7, 0x1 ;  /* 0x0000000100077882 */ /* 0x000fe20000000000 */
[----:B------:R-:W-:-:S02]  /*6dc0*/  UIADD3 UR15, UR4, -0x1, URZ ;  /* 0xffffffff040f7890 */ /* 0x000fc4000fffe03f */
[----:B------:R-:W-:Y:S02]  /*6dd0*/  USHF.L.U32 UR17, UR7, UR5, URZ ;  /* 0x0000000507117299 */ /* 0x000fe4000800063f */
[----:B------:R-:W-:Y:S01]  /*6de0*/  ULOP3.LUT UR16, URZ, UR6, URZ, 0x33, !UPT ;  /* 0x000000063f107292 */ /* 0x000fe2000f8e333f */
[----:B------:R-:W-:Y:S01]  /*6df0*/  ULDC.64 UR20, c[0x0][0x198] ;  /* 0x0000660000147ab9 */ /* 0x000fe20000000a00 */
[----:B0-----:R-:W-:-:S05]  /*6e00*/  VIADD R3, R3, 0x3f ;  /* 0x0000003f03037836 */ /* 0x001fca0000000000 */
[----:B------:R-:W-:Y:S01]  /*6e10*/  SHF.R.S32.HI R4, RZ, 0x1f, R3 ;  /* 0x0000001fff047819 */ /* 0x000fe20000011403 */
[----:B-1----:R-:W-:-:S03]  /*6e20*/  IMAD.U32 R12, RZ, RZ, UR8 ;  /* 0x00000008ff0c7e24 */ /* 0x002fc6000f8e00ff */
[----:B------:R-:W-:Y:S01]  /*6e30*/  LEA.HI R4, R4, R3, RZ, 0x6 ;  /* 0x0000000304047211 */ /* 0x000fe200078f30ff */
[----:B------:R-:W-:-:S03]  /*6e40*/  IMAD.MOV.U32 R3, RZ, RZ, 0x1 ;  /* 0x00000001ff037424 */ /* 0x000fc600078e00ff */
[----:B------:R-:W-:-:S05]  /*6e50*/  SHF.R.S32.HI R11, RZ, 0x6, R4 ;  /* 0x00000006ff0b7819 */ /* 0x000fca0000011404 */
[----:B------:R-:W-:-:S07]  /*6e60*/  VIADD R13, R11, 0x1 ;  /* 0x000000010b0d7836 */ /* 0x000fce0000000000 */
.L_x_177:
[----:B------:R-:W-:-:S03]  /*6e70*/  UMOV UR4, 0xffffffff ;  /* 0xffffffff00047882 */ /* 0x000fc60000000000 */
[----:B------:R-:W-:Y:S05]  /*6e80*/  BRA.DIV UR4, `(.L_x_167) ;  /* 0x0000000e04887947 */ /* 0x000fea000b800000 */
[----:B------:R-:W-:-:S13]  /*6e90*/  ELECT P6, URZ, PT ;  /* 0x00000000003f782f */ /* 0x000fda00038c0000 */
.L_x_187:
[----:B------:R-:W0:Y:S01]  /*6ea0*/  LDC R4, c[0x0][0x28c] ;  /* 0x0000a300ff047b82 */ /* 0x000e220000000800 */
[----:B------:R-:W-:Y:S01]  /*6eb0*/  BSSY B1, `(.L_x_168) ;  /* 0x000003b000017945 */ /* 0x000fe20003800000 */
[----:B0-----:R-:W-:-:S13]  /*6ec0*/  ISETP.LT.OR P6, PT, R4, 0x1, !P6 ;  /* 0x000000010400780c */ /* 0x001fda00077c1670 */
[----:B------:R-:W-:Y:S05]  /*6ed0*/  @P6 BRA `(.L_x_169) ;  /* 0x0000000000e06947 */ /* 0x000fea0003800000 */
[----:B------:R-:W-:Y:S02]  /*6ee0*/  IMAD R21, R21, 0x2, R12 ;  /* 0x0000000215157824 */ /* 0x000fe400078e020c */
[----:B------:R-:W-:Y:S02]  /*6ef0*/  IMAD.SHL.U32 R19, R19, 0x80, RZ ;  /* 0x0000008013137824 */ /* 0x000fe400078e00ff */
[----:B------:R-:W-:Y:S02]  /*6f00*/  IMAD.MOV.U32 R22, RZ, RZ, RZ ;  /* 0x000000ffff167224 */ /* 0x000fe400078e00ff */
[----:B------:R-:W-:Y:S02]  /*6f10*/  IMAD.MOV.U32 R4, RZ, RZ, R13 ;  /* 0x000000ffff047224 */ /* 0x000fe400078e000d */
[----:B------:R-:W-:Y:S02]  /*6f20*/  IMAD.MOV.U32 R5, RZ, RZ, R3 ;  /* 0x000000ffff057224 */ /* 0x000fe400078e0003 */
[----:B------:R-:W-:-:S02]  /*6f30*/  IMAD.MOV.U32 R7, RZ, RZ, R8 ;  /* 0x000000ffff077224 */ /* 0x000fc400078e0008 */
[----:B------:R-:W-:-:S07]  /*6f40*/  IMAD.SHL.U32 R21, R21, 0x40, RZ ;  /* 0x0000004015157824 */ /* 0x000fce00078e00ff */
.L_x_172:
[----:B------:R-:W0:Y:S01]  /*6f50*/  S2UR UR4, SR_CgaCtaId ;  /* 0x00000000000479c3 */ /* 0x000e220000008800 */
[----:B------:R-:W-:Y:S02]  /*6f60*/  MOV R15, 0x400 ;  /* 0x00000400000f7802 */ /* 0x000fe40000000f00 */
[----:B------:R-:W-:Y:S02]  /*6f70*/  SHF.L.U32 R14, R5, 0x1f, RZ ;  /* 0x0000001f050e7819 */ /* 0x000fe400000006ff */
[----:B------:R-:W-:Y:S01]  /*6f80*/  ISETP.NE.AND P1, PT, R0, RZ, PT ;  /* 0x000000ff0000720c */ /* 0x000fe20003f25270 */
[----:B0-----:R-:W-:-:S05]  /*6f90*/  IMAD.U32 R12, RZ, RZ, UR4 ;  /* 0x00000004ff0c7e24 */ /* 0x001fca000f8e00ff */
[----:B------:R-:W-:-:S07]  /*6fa0*/  LEA R20, R12, R15, 0x18 ;  /* 0x0000000f0c147211 */ /* 0x000fce00078ec0ff */
[----:B------:R-:W0:Y:S01]  /*6fb0*/  @!P1 LDC R15, c[0x0][0x500] ;  /* 0x00014000ff0f9b82 */ /* 0x000e220000000800 */
[----:B------:R-:W-:-:S04]  /*6fc0*/  IMAD R23, R7, 0x8, R20 ;  /* 0x0000000807177824 */ /* 0x000fc800078e0214 */
[----:B------:R-:W1:Y:S02]  /*6fd0*/  SYNCS.PHASECHK.TRANS64.TRYWAIT P0, [R23+URZ+0x18], R14 ;  /* 0x0000180e170075a7 */ /* 0x000e64000800017f */
[----:B-1----:R-:W-:Y:S05]  /*6fe0*/  @!P0 BRA `(.L_x_170) ;  /* 0x0000000c00508947 */ /* 0x002fea0003800000 */
.L_x_188:
[----:B-1----:R-:W-:Y:S01]  /*6ff0*/  PRMT R14, R9, 0x9910, RZ ;  /* 0x00009910090e7816 */ /* 0x002fe200000000ff */
[----:B0-----:R0:W-:Y:S03]  /*7000*/  @!P1 SYNCS.ARRIVE.TRANS64 RZ, [R23+URZ], R15 ;  /* 0x0000000f17ff99a7 */ /* 0x0011e6000800003f */
[----:B------:R-:W-:-:S13]  /*7010*/  ISETP.NE.AND P0, PT, R14, 0x2, PT ;  /* 0x000000020e00780c */ /* 0x000fda0003f05270 */
[----:B0-----:R-:W-:Y:S05]  /*7020*/  @P0 BRA `(.L_x_171) ;  /* 0x0000000000040947 */ /* 0x001fea0003800000 */
[----:B------:R-:W-:Y:S01]  /*7030*/  BPT.TRAP 0x1 ;  /* 0x000000040000795c */ /* 0x000fe20000300000 */
.L_x_171:
[----:B------:R-:W-:Y:S01]  /*7040*/  IMAD R14, R7, 0x2, R12 ;  /* 0x00000002070e7824 */ /* 0x000fe200078e020c */
[----:B------:R-:W-:Y:S01]  /*7050*/  R2UR UR9, R23 ;  /* 0x00000000170972ca */ /* 0x000fe200000e0000 */
[----:B------:R-:W-:Y:S01]  /*7060*/  VIADD R4, R4, 0xffffffff ;  /* 0xffffffff04047836 */ /* 0x000fe20000000000 */
[----:B------:R-:W-:Y:S01]  /*7070*/  UIADD3 UR4, UP0, UR20, 0xf0, URZ ;  /* 0x000000f014047890 */ /* 0x000fe2000ff1e03f */
[----:B------:R-:W-:Y:S01]  /*7080*/  IMAD.SHL.U32 R14, R14, 0x1000, RZ ;  /* 0x000010000e0e7824 */ /* 0x000fe200078e00ff */
[----:B------:R-:W-:Y:S01]  /*7090*/  R2UR UR11, R21 ;  /* 0x00000000150b72ca */ /* 0x000fe200000e0000 */
[----:B------:R-:W-:Y:S01]  /*70a0*/  UIADD3 UR22, UP1, UR20, 0x1f0, URZ ;  /* 0x000001f014167890 */ /* 0x000fe2000ff3e03f */
[----:B------:R-:W-:Y:S01]  /*70b0*/  R2UR UR10, R22 ;  /* 0x00000000160a72ca */ /* 0x000fe200000e0000 */
[--C-:B------:R-:W-:Y:S01]  /*70c0*/  IMAD R14, R14, 0x2, R20.reuse ;  /* 0x000000020e0e7824 */ /* 0x100fe200078e0214 */
[----:B------:R-:W-:Y:S01]  /*70d0*/  R2UR UR12, R6 ;  /* 0x00000000060c72ca */ /* 0x000fe200000e0000 */
[----:B------:R-:W-:Y:S01]  /*70e0*/  IMAD R20, R7, 0x4000, R20 ;  /* 0x0000400007147824 */ /* 0x000fe200078e0214 */
[----:B------:R-:W-:Y:S01]  /*70f0*/  R2UR UR18, R19 ;  /* 0x00000000131272ca */ /* 0x000fe200000e0000 */
[----:B------:R-:W-:Y:S01]  /*7100*/  VIADD R7, R7, 0x1 ;  /* 0x0000000107077836 */ /* 0x000fe20000000000 */
[----:B------:R-:W-:Y:S01]  /*7110*/  R2UR UR5, R14 ;  /* 0x000000000e0572ca */ /* 0x000fe200000e0000 */
[----:B------:R-:W-:Y:S01]  /*7120*/  UIADD3.X UR23, URZ, UR21, URZ, UP1, !UPT ;  /* 0x000000153f177290 */ /* 0x000fe20008ffe43f */
[----:B------:R-:W-:Y:S01]  /*7130*/  R2UR UR8, R20 ;  /* 0x00000000140872ca */ /* 0x000fe200000e0000 */
[----:B------:R-:W-:Y:S01]  /*7140*/  UMOV UR19, 0x30000 ;  /* 0x0003000000137882 */ /* 0x000fe20000000000 */
[----:B------:R-:W-:Y:S01]  /*7150*/  ISETP.GT.AND P1, PT, R4, 0x1, PT ;  /* 0x000000010400780c */ /* 0x000fe20003f24270 */
[----:B------:R-:W-:Y:S01]  /*7160*/  UMOV UR6, 0x0 ;  /* 0x0000000000067882 */ /* 0x000fe20000000000 */
[----:B------:R-:W-:Y:S01]  /*7170*/  UMOV UR7, 0x10000000 ;  /* 0x1000000000077882 */ /* 0x000fe20000000000 */
[----:B------:R-:W-:Y:S01]  /*7180*/  ISETP.NE.AND P0, PT, R7, 0x3, PT ;  /* 0x000000030700780c */ /* 0x000fe20003f05270 */
[----:B------:R-:W-:-:S03]  /*7190*/  VIADD R22, R22, 0x40 ;  /* 0x0000004016167836 */ /* 0x000fc60000000000 */
[----:B------:R-:W-:Y:S02]  /*71a0*/  SEL R14, RZ, 0x1, P0 ;  /* 0x00000001ff0e7807 */ /* 0x000fe40000000000 */
[----:B------:R-:W-:Y:S01]  /*71b0*/  UIADD3 UR13, UR5, 0x100, URZ ;  /* 0x00000100050d7890 */ /* 0x000fe2000fffe03f */
[----:B------:R-:W-:Y:S01]  /*71c0*/  SEL R7, R7, RZ, P0 ;  /* 0x000000ff07077207 */ /* 0x000fe20000000000 */
[----:B------:R-:W-:Y:S01]  /*71d0*/  UIADD3.X UR5, URZ, UR21, URZ, UP0, !UPT ;  /* 0x000000153f057290 */ /* 0x000fe200087fe43f */
[----:B------:R-:W-:Y:S01]  /*71e0*/  LOP3.LUT R5, R5, R14, RZ, 0x3c, !PT ;  /* 0x0000000e05057212 */ /* 0x000fe200078e3cff */
[----:B------:R-:W-:-:S03]  /*71f0*/  UIADD3 UR14, UR8, 0xc100, URZ ;  /* 0x0000c100080e7890 */ /* 0x000fc6000fffe03f */
[----:B------:R-:W-:-:S04]  /*7200*/  UMOV UR8, UR13 ;  /* 0x0000000d00087c82 */ /* 0x000fc80008000000 */
[----:B------:R0:W-:Y:S02]  /*7210*/  UTMALDG.3D.MULTICAST [UR8], [UR4], UR19, desc[UR6] ;  /* 0x00000608040073b4 */ /* 0x0001e40008011813 */
[----:B0-----:R-:W-:Y:S01]  /*7220*/  UMOV UR8, UR14 ;  /* 0x0000000e00087c82 */ /* 0x001fe20008000000 */
[----:B------:R-:W-:Y:S02]  /*7230*/  UMOV UR11, UR18 ;  /* 0x00000012000b7c82 */ /* 0x000fe40008000000 */
[----:B------:R0:W-:Y:S02]  /*7240*/  UTMALDG.3D [UR8], [UR22], desc[UR6] ;  /* 0x00000608160075b4 */ /* 0x0001e40008011000 */
[----:B0-----:R-:W-:Y:S05]  /*7250*/  @P1 BRA `(.L_x_172) ;  /* 0xfffffffc003c1947 */ /* 0x001fea000383ffff */
.L_x_169:
[----:B------:R-:W-:Y:S05]  /*7260*/  BSYNC B1 ;  /* 0x0000000000017941 */ /* 0x000fea0003800000 */
.L_x_168:
[----:B------:R-:W-:Y:S01]  /*7270*/  LOP3.LUT P1, RZ, R10, 0xff, RZ, 0xc0, !PT ;  /* 0x000000ff0aff7812 */ /* 0x000fe2000782c0ff */
[C---:B------:R-:W-:Y:S01]  /*7280*/  IMAD.IADD R7, R11.reuse, 0x1, R8 ;  /* 0x000000010b077824 */ /* 0x040fe200078e0208 */
[----:B------:R-:W-:Y:S01]  /*7290*/  ULDC.64 UR4, c[0x0][0x650] ;  /* 0x0001940000047ab9 */ /* 0x000fe20000000a00 */
[----:B------:R-:W-:Y:S01]  /*72a0*/  ISETP.GE.U32.AND P2, PT, R11, 0x3, PT ;  /* 0x000000030b00780c */ /* 0x000fe20003f46070 */
[----:B------:R-:W-:Y:S01]  /*72b0*/  BSSY B1, `(.L_x_173) ;  /* 0x000006b000017945 */ /* 0x000fe20003800000 */
[----:B------:R-:W-:Y:S01]  /*72c0*/  IMAD.MOV.U32 R21, RZ, RZ, -0x1 ;  /* 0xffffffffff157424 */ /* 0x000fe200078e00ff */
[----:B------:R-:W-:Y:S01]  /*72d0*/  ISETP.GT.U32.AND P0, PT, R7, 0x2, PT ;  /* 0x000000020700780c */ /* 0x000fe20003f04070 */
[----:B------:R-:W-:Y:S01]  /*72e0*/  IMAD.MOV.U32 R19, RZ, RZ, -0x1 ;  /* 0xffffffffff137424 */ /* 0x000fe200078e00ff */
[----:B------:R-:W-:Y:S02]  /*72f0*/  PRMT R10, RZ, 0x7610, R10 ;  /* 0x00007610ff0a7816 */ /* 0x000fe4000000000a */
[----:B------:R-:W-:-:S03]  /*7300*/  ISETP.LT.U32.AND P0, PT, R11, 0x3, P0 ;  /* 0x000000030b00780c */ /* 0x000fc60000701070 */
[----:B------:R-:W0:Y:S01]  /*7310*/  @P1 S2R R12, SR_CgaCtaId ;  /* 0x00000000000c1919 */ /* 0x000e220000008800 */
[----:B------:R-:W-:-:S04]  /*7320*/  @P1 MOV R5, 0x400 ;  /* 0x0000040000051802 */ /* 0x000fc80000000f00 */
[----:B0-----:R-:W-:Y:S01]  /*7330*/  @P1 LEA R6, R12, R5, 0x18 ;  /* 0x000000050c061211 */ /* 0x001fe200078ec0ff */
[----:B------:R-:W-:Y:S01]  /*7340*/  IMAD.WIDE.U32 R4, R7, -0x55555555, RZ ;  /* 0xaaaaaaab07047825 */ /* 0x000fe200078e00ff */
[----:B------:R-:W-:Y:S02]  /*7350*/  SEL R4, RZ, 0x1, !P0 ;  /* 0x00000001ff047807 */ /* 0x000fe40004000000 */
[----:B------:R0:W-:Y:S01]  /*7360*/  @P1 SYNCS.ARRIVE.TRANS64.A1T0 RZ, [R6+URZ+0x48], RZ ;  /* 0x000048ff06ff19a7 */ /* 0x0001e2000810003f */
[----:B------:R-:W-:Y:S02]  /*7370*/  IADD3 R16, P1, R16, UR36, RZ ;  /* 0x0000002410107c10 */ /* 0x000fe4000ff3e0ff */
[----:B------:R-:W-:Y:S02]  /*7380*/  LOP3.LUT R3, R3, R4, RZ, 0x3c, !PT ;  /* 0x0000000403037212 */ /* 0x000fe400078e3cff */
[----:B------:R-:W-:Y:S02]  /*7390*/  IADD3.X R17, R17, UR42, RZ, P1, !PT ;  /* 0x0000002a11117c10 */ /* 0x000fe40008ffe4ff */
[----:B------:R-:W-:-:S02]  /*73a0*/  ISETP.GE.U32.AND P0, PT, R16, UR4, PT ;  /* 0x0000000410007c0c */ /* 0x000fc4000bf06070 */
[----:B0-----:R-:W-:Y:S02]  /*73b0*/  SHF.R.U32.HI R6, RZ, 0x1, R5 ;  /* 0x00000001ff067819 */ /* 0x001fe40000011605 */
[----:B------:R-:W-:Y:S02]  /*73c0*/  ISETP.GE.U32.AND.EX P0, PT, R17, UR5, PT, P0 ;  /* 0x0000000511007c0c */ /* 0x000fe4000bf06100 */
[----:B------:R-:W-:Y:S01]  /*73d0*/  @P2 LOP3.LUT R3, R3, 0x1, R6, 0x78, !PT ;  /* 0x0000000103032812 */ /* 0x000fe200078e7806 */
[----:B------:R-:W-:Y:S01]  /*73e0*/  IMAD R8, R6, -0x3, R7 ;  /* 0xfffffffd06087824 */ /* 0x000fe200078e0207 */
[----:B------:R-:W-:Y:S01]  /*73f0*/  PRMT R4, RZ, 0x7610, R4 ;  /* 0x00007610ff047816 */ /* 0x000fe20000000004 */
[----:B------:R-:W-:-:S08]  /*7400*/  IMAD.MOV.U32 R6, RZ, RZ, -0x1 ;  /* 0xffffffffff067424 */ /* 0x000fd000078e00ff */
[----:B------:R-:W-:Y:S05]  /*7410*/  @P0 BRA `(.L_x_174) ;  /* 0x0000000400500947 */ /* 0x000fea0003800000 */
[----:B------:R-:W0:Y:S01]  /*7420*/  S2R R19, SR_CTAID.X ;  /* 0x0000000000137919 */ /* 0x000e220000002500 */
[----:B------:R-:W-:Y:S01]  /*7430*/  ULDC.64 UR4, c[0x0][0x628] ;  /* 0x00018a0000047ab9 */ /* 0x000fe20000000a00 */
[----:B------:R-:W1:Y:S01]  /*7440*/  LDC R20, c[0x0][0x144] ;  /* 0x00005100ff147b82 */ /* 0x000e620000000800 */
[----:B------:R-:W-:Y:S01]  /*7450*/  ISETP.NE.U32.AND P0, PT, RZ, UR4, PT ;  /* 0x00000004ff007c0c */ /* 0x000fe2000bf05070 */
[----:B------:R-:W2:Y:S01]  /*7460*/  S2R R14, SR_CTAID.Y ;  /* 0x00000000000e7919 */ /* 0x000ea20000002600 */
[----:B------:R-:W-:Y:S01]  /*7470*/  ULDC UR7, c[0x0][0x630] ;  /* 0x00018c0000077ab9 */ /* 0x000fe20000000800 */
[----:B------:R-:W-:Y:S01]  /*7480*/  ULDC UR8, c[0x0][0x150] ;  /* 0x0000540000087ab9 */ /* 0x000fe20000000800 */
[----:B------:R-:W-:Y:S01]  /*7490*/  ISETP.NE.AND.EX P0, PT, RZ, UR5, PT, P0 ;  /* 0x00000005ff007c0c */ /* 0x000fe2000bf05300 */
[----:B------:R-:W-:Y:S02]  /*74a0*/  IMAD.MOV.U32 R4, RZ, RZ, R16 ;  /* 0x000000ffff047224 */ /* 0x000fe400078e0010 */
[----:B------:R-:W-:Y:S01]  /*74b0*/  IMAD.MOV.U32 R5, RZ, RZ, R17 ;  /* 0x000000ffff057224 */ /* 0x000fe200078e0011 */
[----:B0-----:R-:W-:-:S09]  /*74c0*/  I2FP.F32.U32 R21, R19 ;  /* 0x0000001300157245 */ /* 0x001fd20000201000 */
[----:B------:R-:W-:Y:S05]  /*74d0*/  @!P0 BRA `(.L_x_175) ;  /* 0x0000000000288947 */ /* 0x000fea0003800000 */
[----:B------:R-:W-:Y:S02]  /*74e0*/  ULDC UR6, c[0x0][0x634] ;  /* 0x00018d0000067ab9 */ /* 0x000fe40000000800 */
[----:B------:R-:W-:-:S05]  /*74f0*/  IADD3 R5, P0, R16, UR6, RZ ;  /* 0x0000000610057c10 */ /* 0x000fca000ff1e0ff */
[----:B------:R-:W-:-:S04]  /*7500*/  IMAD.X R15, RZ, RZ, R17, P0 ;  /* 0x000000ffff0f7224 */ /* 0x000fc800000e0611 */
[----:B------:R-:W-:-:S04]  /*7510*/  IMAD.WIDE.U32 R6, R15, UR4, RZ ;  /* 0x000000040f067c25 */ /* 0x000fc8000f8e00ff */
[----:B------:R-:W-:-:S04]  /*7520*/  IMAD.WIDE.U32 R6, P0, R5, UR5, R6 ;  /* 0x0000000505067c25 */ /* 0x000fc8000f800006 */
[----:B------:R-:W-:-:S04]  /*7530*/  IMAD.WIDE.U32 R4, R5, UR4, RZ ;  /* 0x0000000405047c25 */ /* 0x000fc8000f8e00ff */
[----:B------:R-:W-:Y:S01]  /*7540*/  IMAD.MOV.U32 R4, RZ, RZ, R7 ;  /* 0x000000ffff047224 */ /* 0x000fe200078e0007 */
[----:B------:R-:W-:Y:S01]  /*7550*/  IADD3 RZ, P1, R5, R6, RZ ;  /* 0x0000000605ff7210 */ /* 0x000fe20007f3e0ff */
[----:B------:R-:W-:-:S04]  /*7560*/  IMAD.X R5, RZ, RZ, RZ, P0 ;  /* 0x000000ffff057224 */ /* 0x000fc800000e06ff */
[----:B------:R-:W-:-:S08]  /*7570*/  IMAD.WIDE.U32.X R4, R15, UR5, R4, P1 ;  /* 0x000000050f047c25 */ /* 0x000fd000088e0404 */
.L_x_175:
[----:B------:R-:W-:Y:S01]  /*7580*/  FMUL R21, R21, UR8 ;  /* 0x0000000815157c20 */ /* 0x000fe20008400000 */
[--C-:B------:R-:W-:Y:S01]  /*7590*/  SHF.R.U64 R15, R4, UR7, R5.reuse ;  /* 0x00000007040f7c19 */ /* 0x100fe20008001205 */
[----:B------:R-:W-:Y:S01]  /*75a0*/  ULDC.64 UR4, c[0x0][0x620] ;  /* 0x0001880000047ab9 */ /* 0x000fe20000000a00 */
[----:B------:R-:W-:Y:S01]  /*75b0*/  SHF.R.U32.HI R4, RZ, UR7, R5 ;  /* 0x00000007ff047c19 */ /* 0x000fe20008011605 */
[----:B------:R-:W-:Y:S01]  /*75c0*/  ULDC.64 UR6, c[0x0][0x640] ;  /* 0x0001900000067ab9 */ /* 0x000fe20000000a00 */
[----:B------:R-:W-:Y:S01]  /*75d0*/  IADD3 R5, P0, RZ, -R15, RZ ;  /* 0x8000000fff057210 */ /* 0x000fe20007f1e0ff */
[----:B------:R-:W0:Y:S04]  /*75e0*/  F2I.U32.TRUNC.NTZ R21, R21 ;  /* 0x0000001500157305 */ /* 0x000e28000020f000 */
[----:B------:R-:W-:Y:S01]  /*75f0*/  IMAD.X R4, RZ, RZ, ~R4, P0 ;  /* 0x000000ffff047224 */ /* 0x000fe200000e0e04 */
[----:B------:R-:W-:-:S03]  /*7600*/  ISETP.NE.U32.AND P0, PT, RZ, UR6, PT ;  /* 0x00000006ff007c0c */ /* 0x000fc6000bf05070 */
[----:B------:R-:W-:Y:S01]  /*7610*/  IMAD R4, R4, UR4, RZ ;  /* 0x0000000404047c24 */ /* 0x000fe2000f8e02ff */
[----:B------:R-:W-:-:S03]  /*7620*/  ISETP.NE.AND.EX P0, PT, RZ, UR7, PT, P0 ;  /* 0x00000007ff007c0c */ /* 0x000fc6000bf05300 */
[C---:B------:R-:W-:Y:S01]  /*7630*/  IMAD R7, R5.reuse, UR5, R4 ;  /* 0x0000000505077c24 */ /* 0x040fe2000f8e0204 */
[----:B------:R-:W-:Y:S01]  /*7640*/  ULDC UR5, c[0x0][0x154] ;  /* 0x0000550000057ab9 */ /* 0x000fe20000000800 */
[----:B------:R-:W-:Y:S01]  /*7650*/  IMAD.WIDE.U32 R4, R5, UR4, R16 ;  /* 0x0000000405047c25 */ /* 0x000fe2000f8e0010 */
[----:B------:R-:W-:-:S03]  /*7660*/  ULDC UR4, c[0x0][0x618] ;  /* 0x0001860000047ab9 */ /* 0x000fc60000000800 */
[----:B0-----:R-:W-:Y:S02]  /*7670*/  IMAD.MOV R6, RZ, RZ, -R21 ;  /* 0x000000ffff067224 */ /* 0x001fe400078e0a15 */
[----:B------:R-:W0:Y:S01]  /*7680*/  LDC R21, c[0x0][0x148] ;  /* 0x00005200ff157b82 */ /* 0x000e220000000800 */
[----:B------:R-:W-:Y:S02]  /*7690*/  IMAD.IADD R5, R5, 0x1, R7 ;  /* 0x0000000105057824 */ /* 0x000fe400078e0207 */
[----:B-1----:R-:W-:Y:S01]  /*76a0*/  IMAD R19, R20, R6, R19 ;  /* 0x0000000614137224 */ /* 0x002fe200078e0213 */
[----:B--2---:R-:W-:Y:S02]  /*76b0*/  I2FP.F32.U32 R6, R14 ;  /* 0x0000000e00067245 */ /* 0x004fe40000201000 */
[--C-:B------:R-:W-:Y:S02]  /*76c0*/  SHF.R.U64 R20, R4, UR4, R5.reuse ;  /* 0x0000000404147c19 */ /* 0x100fe40008001205 */
[----:B------:R-:W-:Y:S01]  /*76d0*/  SHF.R.U32.HI R5, RZ, UR4, R5 ;  /* 0x00000004ff057c19 */ /* 0x000fe20008011605 */
[----:B------:R-:W-:Y:S01]  /*76e0*/  FMUL R6, R6, UR5 ;  /* 0x0000000506067c20 */ /* 0x000fe20008400000 */
[----:B------:R-:W-:-:S02]  /*76f0*/  ULDC UR4, c[0x0][0x608] ;  /* 0x0001820000047ab9 */ /* 0x000fc40000000800 */
[--C-:B------:R-:W-:Y:S01]  /*7700*/  SHF.R.U64 R23, R20, UR4, R5.reuse ;  /* 0x0000000414177c19 */ /* 0x100fe20008001205 */
[----:B------:R1:W2:Y:S01]  /*7710*/  F2I.U32.TRUNC.NTZ R24, R6 ;  /* 0x0000000600187305 */ /* 0x0002a2000020f000 */
[----:B------:R-:W-:Y:S01]  /*7720*/  SHF.R.U32.HI R4, RZ, UR4, R5 ;  /* 0x00000004ff047c19 */ /* 0x000fe20008011605 */
[----:B------:R-:W-:-:S03]  /*7730*/  ULDC UR4, c[0x0][0x658] ;  /* 0x0001960000047ab9 */ /* 0x000fc60000000800 */
[--C-:B------:R-:W-:Y:S02]  /*7740*/  SHF.R.U64 R22, R23, UR4, R4.reuse ;  /* 0x0000000417167c19 */ /* 0x100fe40008001204 */
[----:B------:R-:W-:-:S03]  /*7750*/  SHF.R.U32.HI R25, RZ, UR4, R4 ;  /* 0x00000004ff197c19 */ /* 0x000fc60008011604 */
[----:B------:R-:W-:Y:S02]  /*7760*/  IMAD.MOV.U32 R4, RZ, RZ, R22 ;  /* 0x000000ffff047224 */ /* 0x000fe400078e0016 */
[----:B------:R-:W-:Y:S01]  /*7770*/  IMAD.MOV.U32 R5, RZ, RZ, R25 ;  /* 0x000000ffff057224 */ /* 0x000fe200078e0019 */
[----:B-1----:R-:W-:Y:S06]  /*7780*/  @!P0 BRA `(.L_x_176) ;  /* 0x0000000000288947 */ /* 0x002fec0003800000 */
        /* <DEDUP_REMOVED lines=10> */
.L_x_176:
[----:B------:R-:W-:Y:S01]  /*7830*/  ISETP.NE.AND P0, PT, R2, 0x1, PT ;  /* 0x000000010200780c */ /* 0x000fe20003f05270 */
[----:B------:R-:W-:Y:S01]  /*7840*/  ULDC UR4, c[0x0][0x648] ;  /* 0x0001920000047ab9 */ /* 0x000fe20000000800 */
[----:B------:R-:W-:Y:S01]  /*7850*/  LOP3.LUT R23, R23, UR16, RZ, 0xc0, !PT ;  /* 0x0000001017177c12 */ /* 0x000fe2000f8ec0ff */
[----:B--2---:R-:W-:Y:S01]  /*7860*/  IMAD.MOV R24, RZ, RZ, -R24 ;  /* 0x000000ffff187224 */ /* 0x004fe200078e0a18 */
[----:B------:R-:W-:Y:S01]  /*7870*/  SHF.R.U64 R4, R4, UR4, R5 ;  /* 0x0000000404047c19 */ /* 0x000fe20008001205 */
[----:B------:R-:W-:Y:S01]  /*7880*/  ULDC UR4, c[0x0][0x638] ;  /* 0x00018e0000047ab9 */ /* 0x000fe20000000800 */
[----:B------:R-:W-:Y:S01]  /*7890*/  LOP3.LUT R7, R20, UR15, RZ, 0xc0, !PT ;  /* 0x0000000f14077c12 */ /* 0x000fe2000f8ec0ff */
[----:B------:R-:W-:Y:S01]  /*78a0*/  ULDC UR5, c[0x0][0x610] ;  /* 0x0001840000057ab9 */ /* 0x000fe20000000800 */
[----:B------:R-:W-:Y:S02]  /*78b0*/  IMAD.MOV.U32 R6, RZ, RZ, R15 ;  /* 0x000000ffff067224 */ /* 0x000fe400078e000f */
[----:B------:R-:W-:-:S02]  /*78c0*/  IMAD.MOV R5, RZ, RZ, -R4 ;  /* 0x000000ffff057224 */ /* 0x000fc400078e0a04 */
[----:B------:R-:W-:Y:S02]  /*78d0*/  IMAD R4, R4, UR17, R23 ;  /* 0x0000001104047c24 */ /* 0x000fe4000f8e0217 */
[----:B0-----:R-:W-:Y:S02]  /*78e0*/  @P0 IMAD R19, R21, R24, R14 ;  /* 0x0000001815130224 */ /* 0x001fe400078e020e */
[----:B------:R-:W-:Y:S01]  /*78f0*/  IMAD R22, R5, UR4, R22 ;  /* 0x0000000405167c24 */ /* 0x000fe2000f8e0216 */
[----:B------:R-:W-:Y:S01]  /*7900*/  ULDC UR4, c[0x0][0x600] ;  /* 0x0001800000047ab9 */ /* 0x000fe20000000800 */
[----:B------:R-:W-:Y:S02]  /*7910*/  IMAD R21, R4, UR5, R19 ;  /* 0x0000000504157c24 */ /* 0x000fe4000f8e0213 */
[----:B------:R-:W-:Y:S02]  /*7920*/  IMAD R22, R22, UR4, R7 ;  /* 0x0000000416167c24 */ /* 0x000fe4000f8e0207 */
[----:B------:R-:W-:-:S03]  /*7930*/  IMAD.MOV.U32 R4, RZ, RZ, 0x1 ;  /* 0x00000001ff047424 */ /* 0x000fc600078e00ff */
[----:B------:R-:W-:Y:S02]  /*7940*/  SEL R19, R22, R21, !P0 ;  /* 0x0000001516137207 */ /* 0x000fe40004000000 */
[----:B------:R-:W-:-:S07]  /*7950*/  SEL R21, R21, R22, !P0 ;  /* 0x0000001615157207 */ /* 0x000fce0004000000 */
.L_x_174:
[----:B------:R-:W-:Y:S05]  /*7960*/  BSYNC B1 ;  /* 0x0000000000017941 */ /* 0x000fea0003800000 */
.L_x_173:
[----:B------:R-:W-:-:S13]  /*7970*/  LOP3.LUT P0, RZ, R4, 0xff, RZ, 0xc0, !PT ;  /* 0x000000ff04ff7812 */ /* 0x000fda000780c0ff */
[----:B------:R-:W-:Y:S05]  /*7980*/  @P0 BRA `(.L_x_177) ;  /* 0xfffffff400380947 */ /* 0x000fea000383ffff */
[----:B------:R-:W-:Y:S05]  /*7990*/  BSYNC B0 ;  /* 0x0000000000007941 */ /* 0x000fea0003800000 */
.L_x_166:
[----:B------:R-:W-:-:S03]  /*79a0*/  UMOV UR4, 0xffffffff ;  /* 0xffffffff00047882 */ /* 0x000fc60000000000 */
[----:B------:R-:W-:Y:S05]  /*79b0*/  BRA.DIV UR4, `(.L_x_178) ;  /* 0x0000000204f07947 */ /* 0x000fea000b800000 */
[----:B------:R-:W-:-:S13]  /*79c0*/  ELECT P6, URZ, PT ;  /* 0x00000000003f782f */ /* 0x000fda00038c0000 */
.L_x_191:
[----:B------:R-:W-:Y:S04]  /*79d0*/  BSSY B0, `(.L_x_179) ;  /* 0x0000022000007945 */ /* 0x000fe80003800000 */
[----:B------:R-:W-:Y:S05]  /*79e0*/  @!P6 BRA `(.L_x_180) ;  /* 0x000000000080e947 */ /* 0x000fea0003800000 */
[----:B------:R-:W-:-:S04]  /*79f0*/  LOP3.LUT R18, R18, 0x2, RZ, 0xfc, !PT ;  /* 0x0000000212127812 */ /* 0x000fc800078efcff */
[----:B------:R-:W-:-:S13]  /*7a00*/  ISETP.NE.AND P0, PT, R18, 0x3, PT ;  /* 0x000000031200780c */ /* 0x000fda0003f05270 */
[----:B------:R-:W-:Y:S05]  /*7a10*/  @!P0 BRA `(.L_x_181) ;  /* 0x0000000000048947 */ /* 0x000fea0003800000 */
[----:B------:R-:W-:Y:S01]  /*7a20*/  BPT.TRAP 0x1 ;  /* 0x000000040000795c */ /* 0x000fe20000300000 */
.L_x_181:
[----:B------:R-:W0:Y:S01]  /*7a30*/  S2R R5, SR_CgaCtaId ;  /* 0x0000000000057919 */ /* 0x000e220000008800 */
[----:B------:R-:W-:Y:S02]  /*7a40*/  MOV R0, 0x400 ;  /* 0x0000040000007802 */ /* 0x000fe40000000f00 */
[----:B------:R-:W-:Y:S02]  /*7a50*/  SHF.L.U32 R2, R3, 0x1f, RZ ;  /* 0x0000001f03027819 */ /* 0x000fe400000006ff */
[----:B0-----:R-:W-:-:S05]  /*7a60*/  LEA R5, R5, R0, 0x18 ;  /* 0x0000000005057211 */ /* 0x001fca00078ec0ff */
[----:B------:R-:W-:-:S04]  /*7a70*/  VIADD R5, R5, 0x18 ;  /* 0x0000001805057836 */ /* 0x000fc80000000000 */
[C---:B------:R-:W-:Y:S02]  /*7a80*/  IMAD R7, R8.reuse, 0x8, R5 ;  /* 0x0000000808077824 */ /* 0x040fe400078e0205 */
[----:B------:R-:W-:Y:S02]  /*7a90*/  VIADD R8, R8, 0x1 ;  /* 0x0000000108087836 */ /* 0x000fe40000000000 */
[----:B------:R-:W0:Y:S03]  /*7aa0*/  SYNCS.PHASECHK.TRANS64.TRYWAIT P0, [R7+URZ], R2 ;  /* 0x00000002070075a7 */ /* 0x000e26000800017f */
[----:B------:R-:W-:-:S04]  /*7ab0*/  ISETP.NE.AND P1, PT, R8, 0x3, PT ;  /* 0x000000030800780c */ /* 0x000fc80003f25270 */
[----:B------:R-:W-:Y:S02]  /*7ac0*/  SEL R0, RZ, 0x1, P1 ;  /* 0x00000001ff007807 */ /* 0x000fe40000800000 */
[----:B------:R-:W-:Y:S02]  /*7ad0*/  SEL R8, R8, RZ, P1 ;  /* 0x000000ff08087207 */ /* 0x000fe40000800000 */
[----:B------:R-:W-:-:S03]  /*7ae0*/  LOP3.LUT R9, R3, R0, RZ, 0x3c, !PT ;  /* 0x0000000003097212 */ /* 0x000fc600078e3cff */
[----:B------:R-:W-:Y:S01]  /*7af0*/  IMAD R4, R8, 0x8, R5 ;  /* 0x0000000808047824 */ /* 0x000fe200078e0205 */
[----:B------:R-:W-:Y:S01]  /*7b00*/  SHF.L.U32 R3, R9, 0x1f, RZ ;  /* 0x0000001f09037819 */ /* 0x000fe200000006ff */
[----:B0-----:R-:W-:Y:S06]  /*7b10*/  @!P0 BRA `(.L_x_182) ;  /* 0x0000000000b88947 */ /* 0x001fec0003800000 */
.L_x_192:
[----:B------:R-:W1:Y:S01]  /*7b20*/  SYNCS.PHASECHK.TRANS64.TRYWAIT P0, [R4+URZ], R3 ;  /* 0x00000003040075a7 */ /* 0x000e62000800017f */
[----:B------:R-:W-:-:S05]  /*7b30*/  VIADD R0, R8, 0x1 ;  /* 0x0000000108007836 */ /* 0x000fca0000000000 */
[----:B------:R-:W-:-:S04]  /*7b40*/  ISETP.NE.AND P1, PT, R0, 0x3, PT ;  /* 0x000000030000780c */ /* 0x000fc80003f25270 */
[----:B0-----:R-:W-:Y:S02]  /*7b50*/  SEL R2, RZ, 0x1, P1 ;  /* 0x00000001ff027807 */ /* 0x001fe40000800000 */
[----:B------:R-:W-:Y:S02]  /*7b60*/  SEL R0, R0, RZ, P1 ;  /* 0x000000ff00007207 */ /* 0x000fe40000800000 */
[----:B------:R-:W-:Y:S01]  /*7b70*/  LOP3.LUT R2, R9, R2, RZ, 0x3c, !PT ;  /* 0x0000000209027212 */ /* 0x000fe200078e3cff */
[----:B-1----:R-:W-:Y:S06]  /*7b80*/  @!P0 BRA `(.L_x_183) ;  /* 0x0000000000b08947 */ /* 0x002fec0003800000 */
.L_x_193:
[----:B------:R-:W-:Y:S01]  /*7b90*/  IMAD R5, R0, 0x8, R5 ;  /* 0x0000000800057824 */ /* 0x000fe200078e0205 */
[----:B------:R-:W-:-:S07]  /*7ba0*/  SHF.L.U32 R0, R2, 0x1f, RZ ;  /* 0x0000001f02007819 */ /* 0x000fce00000006ff */
.L_x_184:
[----:B-1----:R1:W2:Y:S02]  /*7bb0*/  SYNCS.PHASECHK.TRANS64.TRYWAIT P0, [R5+URZ], R0 ;  /* 0x00000000050075a7 */ /* 0x0022a4000800017f */
[----:B--2---:R-:W-:Y:S05]  /*7bc0*/  @!P0 NANOSLEEP.SYNCS 0x989680 ;  /* 0x009896800000895d */ /* 0x004fea0003900000 */
[----:B------:R-:W2:Y:S02]  /*7bd0*/  @!P0 SYNCS.PHASECHK.TRANS64 P0, [R5+URZ], R0 ;  /* 0x00000000050085a7 */ /* 0x000ea4000800007f */
[----:B--2---:R-:W-:Y:S05]  /*7be0*/  @!P0 BRA `(.L_x_184) ;  /* 0xfffffffc00f08947 */ /* 0x004fea000383ffff */
.L_x_180:
[----:B------:R-:W-:Y:S05]  /*7bf0*/  BSYNC B0 ;  /* 0x0000000000007941 */ /* 0x000fea0003800000 */
.L_x_179:
[----:B------:R-:W-:Y:S05]  /*7c00*/  EXIT ;  /* 0x000000000000794d */ /* 0x000fea0003800000 */
.L_x_21:
[----:B-1----:R1:W2:Y:S02]  /*7c10*/  SYNCS.PHASECHK.TRANS64.TRYWAIT P1, [R3+URZ], R0 ;  /* 0x00000000030075a7 */ /* 0x0022a4000802017f */
[----:B--2---:R-:W-:Y:S05]  /*7c20*/  @!P1 NANOSLEEP.SYNCS 0x989680 ;  /* 0x009896800000995d */ /* 0x004fea0003900000 */
[----:B------:R-:W2:Y:S02]  /*7c30*/  @!P1 SYNCS.PHASECHK.TRANS64 P1, [R3+URZ], R0 ;  /* 0x00000000030095a7 */ /* 0x000ea4000802007f */
[----:B--2---:R-:W-:Y:S05]  /*7c40*/  @!P1 BRA `(.L_x_21) ;  /* 0xfffffffc00f09947 */ /* 0x004fea000383ffff */
[----:B------:R-:W-:Y:S05]  /*7c50*/  BRA `(.L_x_20) ;  /* 0xffffff9800b07947 */ /* 0x000fea000383ffff */
.L_x_26:
[----:B-1----:R1:W2:Y:S02]  /*7c60*/  SYNCS.PHASECHK.TRANS64.TRYWAIT P1, [R5+URZ], R4 ;  /* 0x00000004050075a7 */ /* 0x0022a4000802017f */
[----:B--2---:R-:W-:Y:S05]  /*7c70*/  @!P1 NANOSLEEP.SYNCS 0x989680 ;  /* 0x009896800000995d */ /* 0x004fea0003900000 */
[----:B------:R-:W2:Y:S02]  /*7c80*/  @!P1 SYNCS.PHASECHK.TRANS64 P1, [R5+URZ], R4 ;  /* 0x00000004050095a7 */ /* 0x000ea4000802007f */
[----:B--2---:R-:W-:Y:S05]  /*7c90*/  @!P1 BRA `(.L_x_26) ;  /* 0xfffffffc00f09947 */ /* 0x004fea000383ffff */
[----:B------:R-:W-:Y:S05]  /*7ca0*/  BRA `(.L_x_25) ;  /* 0xffffff9c008c7947 */ /* 0x000fea000383ffff */
.L_x_167:
[----:B------:R-:W-:Y:S01]  /*7cb0*/  BSSY B1, `(.L_x_185) ;  /* 0x0000006000017945 */ /* 0x000fe20003800000 */
[----:B------:R-:W-:-:S07]  /*7cc0*/  IMAD.MOV.U32 R15, RZ, RZ, -0x1 ;  /* 0xffffffffff0f7424 */ /* 0x000fce00078e00ff */
[----:B------:R-:W-:Y:S05]  /*7cd0*/  WARPSYNC.COLLECTIVE R15, `(.L_x_186) ;  /* 0x000000000f0c7348 */ /* 0x000fea0003c00000 */
[----:B------:R-:W-:Y:S02]  /*7ce0*/  ELECT P6, UR62, PT ;  /* 0x00000000003e782f */ /* 0x000fe400038c0000 */
[----:B------:R-:W-:Y:S01]  /*7cf0*/  MOV R14, UR62 ;  /* 0x0000003e000e7c02 */ /* 0x000fe20008000f00 */
[----:B------:R-:W-:Y:S10]  /*7d00*/  ENDCOLLECTIVE ;  /* 0x000000000000791b */ /* 0x000ff40003800000 */
.L_x_186:
[----:B------:R-:W-:Y:S05]  /*7d10*/  BSYNC B1 ;  /* 0x0000000000017941 */ /* 0x000fea0003800000 */
.L_x_185:
[----:B------:R-:W-:Y:S05]  /*7d20*/  BRA `(.L_x_187) ;  /* 0xfffffff0005c7947 */ /* 0x000fea000383ffff */
.L_x_170:
[----:B-1----:R1:W2:Y:S02]  /*7d30*/  SYNCS.PHASECHK.TRANS64.TRYWAIT P0, [R23+URZ+0x18], R14 ;  /* 0x0000180e170075a7 */ /* 0x0022a4000800017f */
[----:B--2---:R-:W-:Y:S05]  /*7d40*/  @!P0 NANOSLEEP.SYNCS 0x989680 ;  /* 0x009896800000895d */ /* 0x004fea0003900000 */
[----:B------:R-:W2:Y:S02]  /*7d50*/  @!P0 SYNCS.PHASECHK.TRANS64 P0, [R23+URZ+0x18], R14 ;  /* 0x0000180e170085a7 */ /* 0x000ea4000800007f */
[----:B--2---:R-:W-:Y:S05]  /*7d60*/  @!P0 BRA `(.L_x_170) ;  /* 0xfffffffc00f08947 */ /* 0x004fea000383ffff */
[----:B------:R-:W-:Y:S05]  /*7d70*/  BRA `(.L_x_188) ;  /* 0xfffffff0009c7947 */ /* 0x000fea000383ffff */
.L_x_178:
[----:B------:R-:W-:Y:S01]  /*7d80*/  BSSY B0, `(.L_x_189) ;  /* 0x0000006000007945 */ /* 0x000fe20003800000 */
[----:B------:R-:W-:-:S07]  /*7d90*/  IMAD.MOV.U32 R15, RZ, RZ, -0x1 ;  /* 0xffffffffff0f7424 */ /* 0x000fce00078e00ff */
[----:B------:R-:W-:Y:S05]  /*7da0*/  WARPSYNC.COLLECTIVE R15, `(.L_x_190) ;  /* 0x000000000f0c7348 */ /* 0x000fea0003c00000 */
[----:B------:R-:W-:Y:S02]  /*7db0*/  ELECT P6, UR62, PT ;  /* 0x00000000003e782f */ /* 0x000fe400038c0000 */
[----:B------:R-:W-:Y:S01]  /*7dc0*/  MOV R14, UR62 ;  /* 0x0000003e000e7c02 */ /* 0x000fe20008000f00 */
[----:B------:R-:W-:Y:S10]  /*7dd0*/  ENDCOLLECTIVE ;  /* 0x000000000000791b */ /* 0x000ff40003800000 */
.L_x_190:
[----:B------:R-:W-:Y:S05]  /*7de0*/  BSYNC B0 ;  /* 0x0000000000007941 */ /* 0x000fea0003800000 */
.L_x_189:
[----:B------:R-:W-:Y:S05]  /*7df0*/  BRA `(.L_x_191) ;  /* 0xfffffff800f47947 */ /* 0x000fea000383ffff */
.L_x_182:
[----:B0-----:R0:W1:Y:S02]  /*7e00*/  SYNCS.PHASECHK.TRANS64.TRYWAIT P0, [R7+URZ], R2 ;  /* 0x00000002070075a7 */ /* 0x001064000800017f */
[----:B-1----:R-:W-:Y:S05]  /*7e10*/  @!P0 NANOSLEEP.SYNCS 0x989680 ;  /* 0x009896800000895d */ /* 0x002fea0003900000 */
[----:B------:R-:W1:Y:S02]  /*7e20*/  @!P0 SYNCS.PHASECHK.TRANS64 P0, [R7+URZ], R2 ;  /* 0x00000002070085a7 */ /* 0x000e64000800007f */
[----:B-1----:R-:W-:Y:S05]  /*7e30*/  @!P0 BRA `(.L_x_182) ;  /* 0xfffffffc00f08947 */ /* 0x002fea000383ffff */
[----:B------:R-:W-:Y:S05]  /*7e40*/  BRA `(.L_x_192) ;  /* 0xfffffffc00347947 */ /* 0x000fea000383ffff */
.L_x_183:
[----:B0-----:R0:W1:Y:S02]  /*7e50*/  SYNCS.PHASECHK.TRANS64.TRYWAIT P0, [R4+URZ], R3 ;  /* 0x00000003040075a7 */ /* 0x001064000800017f */
[----:B-1----:R-:W-:Y:S05]  /*7e60*/  @!P0 NANOSLEEP.SYNCS 0x989680 ;  /* 0x009896800000895d */ /* 0x002fea0003900000 */
[----:B------:R-:W1:Y:S02]  /*7e70*/  @!P0 SYNCS.PHASECHK.TRANS64 P0, [R4+URZ], R3 ;  /* 0x00000003040085a7 */ /* 0x000e64000800007f */
[----:B-1----:R-:W-:Y:S05]  /*7e80*/  @!P0 BRA `(.L_x_183) ;  /* 0xfffffffc00f08947 */ /* 0x002fea000383ffff */
[----:B------:R-:W-:Y:S05]  /*7e90*/  BRA `(.L_x_193) ;  /* 0xfffffffc003c7947 */ /* 0x000fea000383ffff */
.L_x_194:
[----:B------:R-:W-:-:S00]  /*7ea0*/  BRA `(.L_x_194) ;  /* 0xfffffffc00fc7947 */ /* 0x000fc0000383ffff */
[----:B------:R-:W-:-:S00]  /*7eb0*/  NOP ;  /* 0x0000000000007918 */ /* 0x000fc00000000000 */
        /* <DEDUP_REMOVED lines=12> */
.L_x_195:


//--------------------- .nv.global.init           --------------------------
	.section	.nv.global.init,"aw",@progbits
.nv.global.init:
	.type		$str$22,@object
	.size		$str$22,($str$23 - $str$22)
$str$22:
        /*0000*/ 	.byte	0x6b, 0x5f, 0x74, 0x69, 0x6c, 0x65, 0x5f, 0x63, 0x6f, 0x75, 0x6e, 0x74, 0x20, 0x3e, 0x3d, 0x20
        /*0010*/ 	.byte	0x31, 0x00
	.type		$str$23,@object
	.size		$str$23,(__unnamed_1 - $str$23)
$str$23:
        /*0012*/ 	.byte	0x2f, 0x74, 0x6d, 0x70, 0x2f, 0x63, 0x75, 0x74, 0x6c, 0x61, 0x73, 0x73, 0x5f, 0x73, 0x77, 0x65
        /*0022*/ 	.byte	0x65, 0x70, 0x5f, 0x73, 0x72, 0x63, 0x2f, 0x69, 0x6e, 0x63, 0x6c, 0x75, 0x64, 0x65, 0x2f, 0x63
        /*0032*/ 	.byte	0x75, 0x74, 0x6c, 0x61, 0x73, 0x73, 0x2f, 0x67, 0x65, 0x6d, 0x6d, 0x2f, 0x63, 0x6f, 0x6c, 0x6c
        /*0042*/ 	.byte	0x65, 0x63, 0x74, 0x69, 0x76, 0x65, 0x2f, 0x73, 0x6d, 0x39, 0x30, 0x5f, 0x6d, 0x6d, 0x61, 0x5f
        /*0052*/ 	.byte	0x74, 0x6d, 0x61, 0x5f, 0x67, 0x6d, 0x6d, 0x61, 0x5f, 0x73, 0x73, 0x5f, 0x77, 0x61, 0x72, 0x70
        /*0062*/ 	.byte	0x73, 0x70, 0x65, 0x63, 0x69, 0x61, 0x6c, 0x69, 0x7a, 0x65, 0x64, 0x2e, 0x68, 0x70, 0x70, 0x00
	.type		__unnamed_1,@object
	.size		__unnamed_1,(.L_0 - __unnamed_1)
__unnamed_1:
        /*0072*/ 	.byte	0x76, 0x6f, 0x69, 0x64, 0x20, 0x63, 0x75, 0x74, 0x6c, 0x61, 0x73, 0x73, 0x3a, 0x3a, 0x67, 0x65
        /* <DEDUP_REMOVED lines=180> */
        /*0bc2*/ 	.byte	0x69, 0x74, 0x79, 0x5d, 0x00
.L_0:


//--------------------- .nv.shared._ZN7cutlass13device_kernelINS_4gemm6kernel13GemmUniversalIN4cute5tupleIJiiiiEEENS1_10collective13CollectiveMmaINS1_34MainloopSm90TmaGmmaWarpSpecializedILi3ENS5_IJNS4_1CILi1EEENSA_ILi2EEESB_EEENS1_35KernelTmaWarpSpecializedCooperativeEEENS5_IJNSA_ILi128EEESG_NSA_ILi64EEEEEENS_6half_tENS5_IJlSB_lEEESJ_SK_NS4_8TiledMMAINS4_8MMA_AtomIJNS4_4SM904GMMA26MMA_64x128x16_F32F16F16_SSILNSO_5MajorE0ELSQ_0ELNSO_7ScaleInE1ELSR_1EEEEEENS4_6LayoutINS5_IJSC_SB_SB_EEENS5_IJSB_NSA_ILi0EEESW_EEEEENS5_IJNS4_10UnderscoreESZ_SZ_EEEEENS4_23SM90_TMA_LOAD_MULTICASTENS4_14ComposedLayoutINS4_7SwizzleILi3ELi4ELi3EEENS4_18smem_ptr_flag_bitsILi16EEENSU_INS5_IJNSA_ILi8EEESH_EEENS5_IJSH_SB_EEEEEEEvNS4_8identityENS4_13SM90_TMA_LOADES1C_vS1D_EENS_8epilogue10collective6detail29Sm90TmaWarpSpecializedAdapterINS1H_15DefaultEpilogueISJ_SK_SK_NS1G_6thread17LinearCombinationISJ_Li1EffLNS1L_9ScaleType4KindE0ELNS_15FloatRoundStyleE2ESJ_EENS1_15EpilogueDefaultEEEEEvvEEEEvNT_6ParamsE --------------------------
	.section	.nv.shared._ZN7cutlass13device_kernelINS_4gemm6kernel13GemmUniversalIN4cute5tupleIJiiiiEEENS1_10collective13CollectiveMmaINS1_34MainloopSm90TmaGmmaWarpSpecializedILi3ENS5_IJNS4_1CILi1EEENSA_ILi2EEESB_EEENS1_35KernelTmaWarpSpecializedCooperativeEEENS5_IJNSA_ILi128EEESG_NSA_ILi64EEEEEENS_6half_tENS5_IJlSB_lEEESJ_SK_NS4_8TiledMMAINS4_8MMA_AtomIJNS4_4SM904GMMA26MMA_64x128x16_F32F16F16_SSILNSO_5MajorE0ELSQ_0ELNSO_7ScaleInE1ELSR_1EEEEEENS4_6LayoutINS5_IJSC_SB_SB_EEENS5_IJSB_NSA_ILi0EEESW_EEEEENS5_IJNS4_10UnderscoreESZ_SZ_EEEEENS4_23SM90_TMA_LOAD_MULTICASTENS4_14ComposedLayoutINS4_7SwizzleILi3ELi4ELi3EEENS4_18smem_ptr_flag_bitsILi16EEENSU_INS5_IJNSA_ILi8EEESH_EEENS5_IJSH_SB_EEEEEEEvNS4_8identityENS4_13SM90_TMA_LOADES1C_vS1D_EENS_8epilogue10collective6detail29Sm90TmaWarpSpecializedAdapterINS1H_15DefaultEpilogueISJ_SK_SK_NS1G_6thread17LinearCombinationISJ_Li1EffLNS1L_9ScaleType4KindE0ELNS_15FloatRoundStyleE2ESJ_EENS1_15EpilogueDefaultEEEEEvvEEEEvNT_6ParamsE,"aw",@nobits
	.sectionflags	@""
	.align	16
	.zero		1024


//--------------------- .nv.shared.reserved.0     --------------------------
	.section	.nv.shared.reserved.0,"aw",@nobits
	.weak		__nv_reservedSMEM_offset_0_alias
	.size		__nv_reservedSMEM_offset_0_alias, 0, 0
	.other		__nv_reservedSMEM_offset_0_alias,@"STO_CUDA_RESERVED_SHARED STV_DEFAULT"
__nv_reservedSMEM_offset_0_alias:
	.zero		0


//--------------------- .nv.global                --------------------------
	.section	.nv.global,"aw",@nobits
.nv.global:
	.type		_ZN39_INTERNAL_08917fa3_4_k_cu_083c448f_28294cute1_E,@object
	.size		_ZN39_INTERNAL_08917fa3_4_k_cu_083c448f_28294cute1_E,(_ZN39_INTERNAL_08917fa3_4_k_cu_083c448f_28294cuda3std3__45__cpo6cbeginE - _ZN39_INTERNAL_08917fa3_4_k_cu_083c448f_28294cute1_E)
_ZN39_INTERNAL_08917fa3_4_k_cu_083c448f_28294cute1_E:
	.zero		1
	.type		_ZN39_INTERNAL_08917fa3_4_k_cu_083c448f_28294cuda3std3__45__cpo6cbeginE,@object
	.size		_ZN39_INTERNAL_08917fa3_4_k_cu_083c448f_28294cuda3std3__45__cpo6cbeginE,(_ZN39_INTERNAL_08917fa3_4_k_cu_083c448f_28294cuda3std3__48in_placeE - _ZN39_INTERNAL_08917fa3_4_k_cu_083c448f_28294cuda3std3__45__cpo6cbeginE)
_ZN39_INTERNAL_08917fa3_4_k_cu_083c448f_28294cuda3std3__45__cpo6cbeginE:
	.zero		1
	.type		_ZN39_INTERNAL_08917fa3_4_k_cu_083c448f_28294cuda3std3__48in_placeE,@object
	.size		_ZN39_INTERNAL_08917fa3_4_k_cu_083c448f_28294cuda3std3__48in_placeE,(_ZN39_INTERNAL_08917fa3_4_k_cu_083c448f_28294cuda3std6ranges3__45__cpo9iter_moveE - _ZN39_INTERNAL_08917fa3_4_k_cu_083c448f_28294cuda3std3__48in_placeE)
_ZN39_INTERNAL_08917fa3_4_k_cu_083c448f_28294cuda3std3__48in_placeE:
	.zero		1
	.type		_ZN39_INTERNAL_08917fa3_4_k_cu_083c448f_28294cuda3std6ranges3__45__cpo9iter_moveE,@object
	.size		_ZN39_INTERNAL_08917fa3_4_k_cu_083c448f_28294cuda3std6ranges3__45__cpo9iter_moveE,(_ZN39_INTERNAL_08917fa3_4_k_cu_083c448f_28294cuda3std3__45__cpo5beginE - _ZN39_INTERNAL_08917fa3_4_k_cu_083c448f_28294cuda3std6ranges3__45__cpo9iter_moveE)
_ZN39_INTERNAL_08917fa3_4_k_cu_083c448f_28294cuda3std6ranges3__45__cpo9iter_moveE:
	.zero		1
	.type		_ZN39_INTERNAL_08917fa3_4_k_cu_083c448f_28294cuda3std3__45__cpo5beginE,@object
	.size		_ZN39_INTERNAL_08917fa3_4_k_cu_083c448f_28294cuda3std3__45__cpo5beginE,(_ZN39_INTERNAL_08917fa3_4_k_cu_083c448f_28294cuda3std3__441_GLOBAL__N__08917fa3_4_k_cu_083c448f_28296ignoreE - _ZN39_INTERNAL_08917fa3_4_k_cu_083c448f_28294cuda3std3__45__cpo5beginE)
_ZN39_INTERNAL_08917fa3_4_k_cu_083c448f_28294cuda3std3__45__cpo5beginE:
	.zero		1
	.type		_ZN39_INTERNAL_08917fa3_4_k_cu_083c448f_28294cuda3std3__441_GLOBAL__N__08917fa3_4_k_cu_083c448f_28296ignoreE,@object
	.size		_ZN39_INTERNAL_08917fa3_4_k_cu_083c448f_28294cuda3std3__441_GLOBAL__N__08917fa3_4_k_cu_083c448f_28296ignoreE,(_ZN39_INTERNAL_08917fa3_4_k_cu_083c448f_28294cute7productE - _ZN39_INTERNAL_08917fa3_4_k_cu_083c448f_28294cuda3std3__441_GLOBAL__N__08917fa3_4_k_cu_083c448f_28296ignoreE)
_ZN39_INTERNAL_08917fa3_4_k_cu_083c448f_28294cuda3std3__441_GLOBAL__N__08917fa3_4_k_cu_083c448f_28296ignoreE:
	.zero		1
	.type		_ZN39_INTERNAL_08917fa3_4_k_cu_083c448f_28294cute7productE,@object
	.size		_ZN39_INTERNAL_08917fa3_4_k_cu_083c448f_28294cute7productE,(_ZN39_INTERNAL_08917fa3_4_k_cu_083c448f_28294cuda3std3__45__cpo3endE - _ZN39_INTERNAL_08917fa3_4_k_cu_083c448f_28294cute7productE)
_ZN39_INTERNAL_08917fa3_4_k_cu_083c448f_28294cute7productE:
	.zero		1
	.type		_ZN39_INTERNAL_08917fa3_4_k_cu_083c448f_28294cuda3std3__45__cpo3endE,@object
	.size		_ZN39_INTERNAL_08917fa3_4_k_cu_083c448f_28294cuda3std3__45__cpo3endE,(_ZN39_INTERNAL_08917fa3_4_k_cu_083c448f_28294cuda3std3__419piecewise_constructE - _ZN39_INTERNAL_08917fa3_4_k_cu_083c448f_28294cuda3std3__45__cpo3endE)
_ZN39_INTERNAL_08917fa3_4_k_cu_083c448f_28294cuda3std3__45__cpo3endE:
	.zero		1
	.type		_ZN39_INTERNAL_08917fa3_4_k_cu_083c448f_28294cuda3std3__419piecewise_constructE,@object
	.size		_ZN39_INTERNAL_08917fa3_4_k_cu_083c448f_28294cuda3std3__419piecewise_constructE,(_ZN39_INTERNAL_08917fa3_4_k_cu_083c448f_28294cuda3std3__45__cpo4cendE - _ZN39_INTERNAL_08917fa3_4_k_cu_083c448f_28294cuda3std3__419piecewise_constructE)
_ZN39_INTERNAL_08917fa3_4_k_cu_083c448f_28294cuda3std3__419piecewise_constructE:
	.zero		1
	.type		_ZN39_INTERNAL_08917fa3_4_k_cu_083c448f_28294cuda3std3__45__cpo4cendE,@object
	.size		_ZN39_INTERNAL_08917fa3_4_k_cu_083c448f_28294cuda3std3__45__cpo4cendE,(_ZN39_INTERNAL_08917fa3_4_k_cu_083c448f_28294cuda3std6ranges3__45__cpo4swapE - _ZN39_INTERNAL_08917fa3_4_k_cu_083c448f_28294cuda3std3__45__cpo4cendE)
_ZN39_INTERNAL_08917fa3_4_k_cu_083c448f_28294cuda3std3__45__cpo4cendE:
	.zero		1
	.type		_ZN39_INTERNAL_08917fa3_4_k_cu_083c448f_28294cuda3std6ranges3__45__cpo4swapE,@object
	.size		_ZN39_INTERNAL_08917fa3_4_k_cu_083c448f_28294cuda3std6ranges3__45__cpo4swapE,(.L_8 - _ZN39_INTERNAL_08917fa3_4_k_cu_083c448f_28294cuda3std6ranges3__45__cpo4swapE)
_ZN39_INTERNAL_08917fa3_4_k_cu_083c448f_28294cuda3std6ranges3__45__cpo4swapE:
	.zero		1
.L_8:


//--------------------- .nv.constant0._ZN7cutlass13device_kernelINS_4gemm6kernel13GemmUniversalIN4cute5tupleIJiiiiEEENS1_10collective13CollectiveMmaINS1_34MainloopSm90TmaGmmaWarpSpecializedILi3ENS5_IJNS4_1CILi1EEENSA_ILi2EEESB_EEENS1_35KernelTmaWarpSpecializedCooperativeEEENS5_IJNSA_ILi128EEESG_NSA_ILi64EEEEEENS_6half_tENS5_IJlSB_lEEESJ_SK_NS4_8TiledMMAINS4_8MMA_AtomIJNS4_4SM904GMMA26MMA_64x128x16_F32F16F16_SSILNSO_5MajorE0ELSQ_0ELNSO_7ScaleInE1ELSR_1EEEEEENS4_6LayoutINS5_IJSC_SB_SB_EEENS5_IJSB_NSA_ILi0EEESW_EEEEENS5_IJNS4_10UnderscoreESZ_SZ_EEEEENS4_23SM90_TMA_LOAD_MULTICASTENS4_14ComposedLayoutINS4_7SwizzleILi3ELi4ELi3EEENS4_18smem_ptr_flag_bitsILi16EEENSU_INS5_IJNSA_ILi8EEESH_EEENS5_IJSH_SB_EEEEEEEvNS4_8identityENS4_13SM90_TMA_LOADES1C_vS1D_EENS_8epilogue10collective6detail29Sm90TmaWarpSpecializedAdapterINS1H_15DefaultEpilogueISJ_SK_SK_NS1G_6thread17LinearCombinationISJ_Li1EffLNS1L_9ScaleType4KindE0ELNS_15FloatRoundStyleE2ESJ_EENS1_15EpilogueDefaultEEEEEvvEEEEvNT_6ParamsE --------------------------
	.section	.nv.constant0._ZN7cutlass13device_kernelINS_4gemm6kernel13GemmUniversalIN4cute5tupleIJiiiiEEENS1_10collective13CollectiveMmaINS1_34MainloopSm90TmaGmmaWarpSpecializedILi3ENS5_IJNS4_1CILi1EEENSA_ILi2EEESB_EEENS1_35KernelTmaWarpSpecializedCooperativeEEENS5_IJNSA_ILi128EEESG_NSA_ILi64EEEEEENS_6half_tENS5_IJlSB_lEEESJ_SK_NS4_8TiledMMAINS4_8MMA_AtomIJNS4_4SM904GMMA26MMA_64x128x16_F32F16F16_SSILNSO_5MajorE0ELSQ_0ELNSO_7ScaleInE1ELSR_1EEEEEENS4_6LayoutINS5_IJSC_SB_SB_EEENS5_IJSB_NSA_ILi0EEESW_EEEEENS5_IJNS4_10UnderscoreESZ_SZ_EEEEENS4_23SM90_TMA_LOAD_MULTICASTENS4_14ComposedLayoutINS4_7SwizzleILi3ELi4ELi3EEENS4_18smem_ptr_flag_bitsILi16EEENSU_INS5_IJNSA_ILi8EEESH_EEENS5_IJSH_SB_EEEEEEEvNS4_8identityENS4_13SM90_TMA_LOADES1C_vS1D_EENS_8epilogue10collective6detail29Sm90TmaWarpSpecializedAdapterINS1H_15DefaultEpilogueISJ_SK_SK_NS1G_6thread17LinearCombinationISJ_Li1EffLNS1L_9ScaleType4KindE0ELNS_15FloatRoundStyleE2ESJ_EENS1_15EpilogueDefaultEEEEEvvEEEEvNT_6ParamsE,"a",@progbits
	.sectionflags	@""
	.align	4
.nv.constant0._ZN7cutlass13device_kernelINS_4gemm6kernel13GemmUniversalIN4cute5tupleIJiiiiEEENS1_10collective13CollectiveMmaINS1_34MainloopSm90TmaGmmaWarpSpecializedILi3ENS5_IJNS4_1CILi1EEENSA_ILi2EEESB_EEENS1_35KernelTmaWarpSpecializedCooperativeEEENS5_IJNSA_ILi128EEESG_NSA_ILi64EEEEEENS_6half_tENS5_IJlSB_lEEESJ_SK_NS4_8TiledMMAINS4_8MMA_AtomIJNS4_4SM904GMMA26MMA_64x128x16_F32F16F16_SSILNSO_5MajorE0ELSQ_0ELNSO_7ScaleInE1ELSR_1EEEEEENS4_6LayoutINS5_IJSC_SB_SB_EEENS5_IJSB_NSA_ILi0EEESW_EEEEENS5_IJNS4_10UnderscoreESZ_SZ_EEEEENS4_23SM90_TMA_LOAD_MULTICASTENS4_14ComposedLayoutINS4_7SwizzleILi3ELi4ELi3EEENS4_18smem_ptr_flag_bitsILi16EEENSU_INS5_IJNSA_ILi8EEESH_EEENS5_IJSH_SB_EEEEEEEvNS4_8identityENS4_13SM90_TMA_LOADES1C_vS1D_EENS_8epilogue10collective6detail29Sm90TmaWarpSpecializedAdapterINS1H_15DefaultEpilogueISJ_SK_SK_NS1G_6thread17LinearCombinationISJ_Li1EffLNS1L_9ScaleType4KindE0ELNS_15FloatRoundStyleE2ESJ_EENS1_15EpilogueDefaultEEEEEvvEEEEvNT_6ParamsE:
	.zero		1664


//--------------------- SYMBOLS --------------------------

	.type		.nv.reservedSmem.offset0,@object
	.size		.nv.reservedSmem.offset0,0x4
	.type		__assertfail,@function
